// auto-generated by cutlass_sweep.gemm — config: {"arch": "sm_90", "cluster_m": 2, "cluster_n": 1, "dtype": "int8", "dtype_b": "int8", "layout": "nt", "stages": 0, "tile_k": 256, "tile_m": 128, "tile_n": 64}
#include "cutlass/cutlass.h"
#include "cutlass/gemm/collective/collective_builder.hpp"
#include "cutlass/gemm/device/gemm_universal_adapter.h"
#include "cutlass/gemm/kernel/gemm_universal.hpp"
#include "cutlass/epilogue/collective/collective_builder.hpp"

using ElemA = int8_t;
using ElemB = int8_t;
using ElemCD = int8_t;
using Acc  = int32_t;
using TileShape    = cute::Shape<cute::_128, cute::_64, cute::_256>;
using ClusterShape = cute::Shape<cute::_2, cute::_1, cute::_1>;

using CollectiveEpilogue = typename cutlass::epilogue::collective::CollectiveBuilder<
    cutlass::arch::Sm90, cutlass::arch::OpClassTensorOp,
    TileShape, ClusterShape,
    cutlass::epilogue::collective::EpilogueTileAuto,
    Acc, Acc,
    ElemCD, cutlass::layout::RowMajor, 128 / cutlass::sizeof_bits<ElemCD>::value,
    ElemCD, cutlass::layout::RowMajor, 128 / cutlass::sizeof_bits<ElemCD>::value,
    cutlass::epilogue::collective::EpilogueScheduleAuto
  >::CollectiveOp;

using CollectiveMainloop = typename cutlass::gemm::collective::CollectiveBuilder<
    cutlass::arch::Sm90, cutlass::arch::OpClassTensorOp,
    ElemA, cutlass::layout::RowMajor, 128 / cutlass::sizeof_bits<ElemA>::value,
    ElemB, cutlass::layout::ColumnMajor, 128 / cutlass::sizeof_bits<ElemB>::value,
    Acc,
    TileShape, ClusterShape,
    cutlass::gemm::collective::StageCountAutoCarveout<static_cast<int>(sizeof(typename CollectiveEpilogue::SharedStorage))>,
    cutlass::gemm::collective::KernelScheduleAuto
  >::CollectiveOp;

using GemmKernel = cutlass::gemm::kernel::GemmUniversal<
    cute::Shape<int,int,int,int>,
    CollectiveMainloop,
    CollectiveEpilogue
>;
using Gemm = cutlass::gemm::device::GemmUniversalAdapter<GemmKernel>;

// Force the device kernel symbol into the cubin without needing a host main.
auto* _anchor = &cutlass::device_kernel<GemmKernel>;


// ===== COMPILED SASS (sm_90a) =====

	.target	sm_90a

	.elftype	@"ET_EXEC"


//--------------------- .note.nv.tkinfo           --------------------------
	.section	.note.nv.tkinfo,"",@"SHT_NOTE"
	.sectionflags	@"SHF_NOTE_NV_TKINFO"
	.tkinfo
        /*0018*/ 	.word	0x00000002
        /*0030*/ 	.string	""
        /*0030*/ 	.string	"ptxas"
        /*0030*/ 	.string	"Cuda compilation tools, release 13.0, V13.0.88"
        /*0030*/ 	.string	"Build cuda_13.0.r13.0/compiler.36424714_0"
        /*0030*/ 	.string	"-arch sm_90a -m 64 "



//--------------------- .note.nv.cuinfo           --------------------------
	.section	.note.nv.cuinfo,"",@"SHT_NOTE"
	.sectionflags	@"SHF_NOTE_NV_CUINFO"
        /*0018*/ 	.short	0x0002
        /*001a*/ 	.short	0x005a
        /*001c*/ 	.short	0x0082
	.zero		2


//--------------------- .nv.info                  --------------------------
	.section	.nv.info,"",@"SHT_CUDA_INFO"
	.align	4


	//----- nvinfo : EIATTR_REGCOUNT
	.align		4
        /*0000*/ 	.byte	0x04, 0x2f
        /*0002*/ 	.short	(.L_15 - .L_14)
	.align		4
.L_14:
        /*0004*/ 	.word	index@(_ZN7cutlass13device_kernelINS_4gemm6kernel13GemmUniversalIN4cute5tupleIJiiiiEEENS1_10collective13CollectiveMmaINS1_34MainloopSm90TmaGmmaWarpSpecializedILi4ENS5_IJNS4_1CILi2EEENSA_ILi1EEESC_EEENS1_35KernelTmaWarpSpecializedCooperativeEEENS5_IJNSA_ILi128EEENSA_ILi64EEENSA_ILi256EEEEEEaNS5_IJlSC_lEEEaSK_NS4_8TiledMMAINS4_8MMA_AtomIJNS4_4SM904GMMA26MMA_64x64x32_S32S8S8_SS_TNEEEENS4_6LayoutISD_NS5_IJSC_NSA_ILi0EEESS_EEEEENS5_IJNS4_10UnderscoreESV_SV_EEEEENS4_13SM90_TMA_LOADENS4_14ComposedLayoutINS4_7SwizzleILi3ELi4ELi3EEENS4_18smem_ptr_flag_bitsILi8EEENSR_INS5_IJNSA_ILi8EEESG_EEENS5_IJSG_SC_EEEEEEEvNS4_8identityENS4_23SM90_TMA_LOAD_MULTICASTES18_vS19_EENS_8epilogue10collective6detail29Sm90TmaWarpSpecializedAdapterINS1D_15DefaultEpilogueIaSK_SK_NS1C_6thread17LinearCombinationIaLi1EiiLNS1H_9ScaleType4KindE0ELNS_15FloatRoundStyleE2EaEENS1_15EpilogueDefaultEEEEEvvEEEEvNT_6ParamsE)
        /*0008*/ 	.word	0x000000a8


	//----- nvinfo : EIATTR_FRAME_SIZE
	.align		4
.L_15:
        /*000c*/ 	.byte	0x04, 0x11
        /*000e*/ 	.short	(.L_17 - .L_16)
	.align		4
.L_16:
        /*0010*/ 	.word	index@(_ZN7cutlass13device_kernelINS_4gemm6kernel13GemmUniversalIN4cute5tupleIJiiiiEEENS1_10collective13CollectiveMmaINS1_34MainloopSm90TmaGmmaWarpSpecializedILi4ENS5_IJNS4_1CILi2EEENSA_ILi1EEESC_EEENS1_35KernelTmaWarpSpecializedCooperativeEEENS5_IJNSA_ILi128EEENSA_ILi64EEENSA_ILi256EEEEEEaNS5_IJlSC_lEEEaSK_NS4_8TiledMMAINS4_8MMA_AtomIJNS4_4SM904GMMA26MMA_64x64x32_S32S8S8_SS_TNEEEENS4_6LayoutISD_NS5_IJSC_NSA_ILi0EEESS_EEEEENS5_IJNS4_10UnderscoreESV_SV_EEEEENS4_13SM90_TMA_LOADENS4_14ComposedLayoutINS4_7SwizzleILi3ELi4ELi3EEENS4_18smem_ptr_flag_bitsILi8EEENSR_INS5_IJNSA_ILi8EEESG_EEENS5_IJSG_SC_EEEEEEEvNS4_8identityENS4_23SM90_TMA_LOAD_MULTICASTES18_vS19_EENS_8epilogue10collective6detail29Sm90TmaWarpSpecializedAdapterINS1D_15DefaultEpilogueIaSK_SK_NS1C_6thread17LinearCombinationIaLi1EiiLNS1H_9ScaleType4KindE0ELNS_15FloatRoundStyleE2EaEENS1_15EpilogueDefaultEEEEEvvEEEEvNT_6ParamsE)
        /*0014*/ 	.word	0x00000000


	//----- nvinfo : EIATTR_MIN_STACK_SIZE
	.align		4
.L_17:
        /*0018*/ 	.byte	0x04, 0x12
        /*001a*/ 	.short	(.L_19 - .L_18)
	.align		4
.L_18:
        /*001c*/ 	.word	index@(_ZN7cutlass13device_kernelINS_4gemm6kernel13GemmUniversalIN4cute5tupleIJiiiiEEENS1_10collective13CollectiveMmaINS1_34MainloopSm90TmaGmmaWarpSpecializedILi4ENS5_IJNS4_1CILi2EEENSA_ILi1EEESC_EEENS1_35KernelTmaWarpSpecializedCooperativeEEENS5_IJNSA_ILi128EEENSA_ILi64EEENSA_ILi256EEEEEEaNS5_IJlSC_lEEEaSK_NS4_8TiledMMAINS4_8MMA_AtomIJNS4_4SM904GMMA26MMA_64x64x32_S32S8S8_SS_TNEEEENS4_6LayoutISD_NS5_IJSC_NSA_ILi0EEESS_EEEEENS5_IJNS4_10UnderscoreESV_SV_EEEEENS4_13SM90_TMA_LOADENS4_14ComposedLayoutINS4_7SwizzleILi3ELi4ELi3EEENS4_18smem_ptr_flag_bitsILi8EEENSR_INS5_IJNSA_ILi8EEESG_EEENS5_IJSG_SC_EEEEEEEvNS4_8identityENS4_23SM90_TMA_LOAD_MULTICASTES18_vS19_EENS_8epilogue10collective6detail29Sm90TmaWarpSpecializedAdapterINS1D_15DefaultEpilogueIaSK_SK_NS1C_6thread17LinearCombinationIaLi1EiiLNS1H_9ScaleType4KindE0ELNS_15FloatRoundStyleE2EaEENS1_15EpilogueDefaultEEEEEvvEEEEvNT_6ParamsE)
        /*0020*/ 	.word	0x00000000
.L_19:


//--------------------- .nv.compat                --------------------------
	.section	.nv.compat,"",@"SHT_CUDA_COMPAT_INFO"
	.align	4
        /*0000*/ 	.byte	0x02, 0x09, 0x01, 0x00, 0x02, 0x02, 0x04, 0x00, 0x02, 0x05, 0x05, 0x00, 0x03, 0x07, 0x01, 0x01
        /*0010*/ 	.byte	0x02, 0x03, 0x01, 0x00, 0x02, 0x06, 0x01, 0x00, 0x04, 0x0b, 0x08, 0x00, 0x00, 0x00, 0x00, 0x00
        /*0020*/ 	.byte	0x00, 0x00, 0x00, 0x00


//--------------------- .nv.info._ZN7cutlass13device_kernelINS_4gemm6kernel13GemmUniversalIN4cute5tupleIJiiiiEEENS1_10collective13CollectiveMmaINS1_34MainloopSm90TmaGmmaWarpSpecializedILi4ENS5_IJNS4_1CILi2EEENSA_ILi1EEESC_EEENS1_35KernelTmaWarpSpecializedCooperativeEEENS5_IJNSA_ILi128EEENSA_ILi64EEENSA_ILi256EEEEEEaNS5_IJlSC_lEEEaSK_NS4_8TiledMMAINS4_8MMA_AtomIJNS4_4SM904GMMA26MMA_64x64x32_S32S8S8_SS_TNEEEENS4_6LayoutISD_NS5_IJSC_NSA_ILi0EEESS_EEEEENS5_IJNS4_10UnderscoreESV_SV_EEEEENS4_13SM90_TMA_LOADENS4_14ComposedLayoutINS4_7SwizzleILi3ELi4ELi3EEENS4_18smem_ptr_flag_bitsILi8EEENSR_INS5_IJNSA_ILi8EEESG_EEENS5_IJSG_SC_EEEEEEEvNS4_8identityENS4_23SM90_TMA_LOAD_MULTICASTES18_vS19_EENS_8epilogue10collective6detail29Sm90TmaWarpSpecializedAdapterINS1D_15DefaultEpilogueIaSK_SK_NS1C_6thread17LinearCombinationIaLi1EiiLNS1H_9ScaleType4KindE0ELNS_15FloatRoundStyleE2EaEENS1_15EpilogueDefaultEEEEEvvEEEEvNT_6ParamsE --------------------------
	.section	.nv.info._ZN7cutlass13device_kernelINS_4gemm6kernel13GemmUniversalIN4cute5tupleIJiiiiEEENS1_10collective13CollectiveMmaINS1_34MainloopSm90TmaGmmaWarpSpecializedILi4ENS5_IJNS4_1CILi2EEENSA_ILi1EEESC_EEENS1_35KernelTmaWarpSpecializedCooperativeEEENS5_IJNSA_ILi128EEENSA_ILi64EEENSA_ILi256EEEEEEaNS5_IJlSC_lEEEaSK_NS4_8TiledMMAINS4_8MMA_AtomIJNS4_4SM904GMMA26MMA_64x64x32_S32S8S8_SS_TNEEEENS4_6LayoutISD_NS5_IJSC_NSA_ILi0EEESS_EEEEENS5_IJNS4_10UnderscoreESV_SV_EEEEENS4_13SM90_TMA_LOADENS4_14ComposedLayoutINS4_7SwizzleILi3ELi4ELi3EEENS4_18smem_ptr_flag_bitsILi8EEENSR_INS5_IJNSA_ILi8EEESG_EEENS5_IJSG_SC_EEEEEEEvNS4_8identityENS4_23SM90_TMA_LOAD_MULTICASTES18_vS19_EENS_8epilogue10collective6detail29Sm90TmaWarpSpecializedAdapterINS1D_15DefaultEpilogueIaSK_SK_NS1C_6thread17LinearCombinationIaLi1EiiLNS1H_9ScaleType4KindE0ELNS_15FloatRoundStyleE2EaEENS1_15EpilogueDefaultEEEEEvvEEEEvNT_6ParamsE,"",@"SHT_CUDA_INFO"
	.sectionflags	@""
	.align	4


	//----- nvinfo : EIATTR_CUDA_API_VERSION
	.align		4
        /*0000*/ 	.byte	0x04, 0x37
        /*0002*/ 	.short	(.L_21 - .L_20)
.L_20:
        /*0004*/ 	.word	0x00000082


	//----- nvinfo : EIATTR_KPARAM_INFO
	.align		4
.L_21:
        /*0008*/ 	.byte	0x04, 0x17
        /*000a*/ 	.short	(.L_23 - .L_22)
.L_22:
        /*000c*/ 	.word	0x00000000
        /*0010*/ 	.short	0x0000
        /*0012*/ 	.short	0x0070
        /*0014*/ 	.byte	0x00, 0xf0, 0x01, 0x10


	//----- nvinfo : EIATTR_SPARSE_MMA_MASK
	.align		4
.L_23:
        /*0018*/ 	.byte	0x03, 0x50
        /*001a*/ 	.short	0x0000


	//----- nvinfo : EIATTR_MAXREG_COUNT
	.align		4
        /*001c*/ 	.byte	0x03, 0x1b
        /*001e*/ 	.short	0x00a8


	//----- nvinfo : EIATTR_NUM_BARRIERS
	.align		4
        /*0020*/ 	.byte	0x02, 0x4c
        /*0022*/ 	.byte	0x01
	.zero		1


	//----- nvinfo : EIATTR_EXTERNS
	.align		4
        /*0024*/ 	.byte	0x04, 0x0f
        /*0026*/ 	.short	(.L_25 - .L_24)


	//   ....[0]....
	.align		4
.L_24:
        /*0028*/ 	.word	index@(__assertfail)


	//----- nvinfo : EIATTR_MERCURY_ISA_VERSION
	.align		4
.L_25:
        /*002c*/ 	.byte	0x03, 0x5f
        /*002e*/ 	.short	0x0101


	//----- nvinfo : EIATTR_INT_WARP_WIDE_INSTR_OFFSETS
	.align		4
        /*0030*/ 	.byte	0x04, 0x31
        /*0032*/ 	.short	(.L_27 - .L_26)


	//   ....[0]....
.L_26:
        /*0034*/ 	.word	0x00000490


	//   ....[1]....
        /*0038*/ 	.word	0x000004c0


	//   ....[2]....
        /*003c*/ 	.word	0x00000680


	//   ....[3]....
        /*0040*/ 	.word	0x00002250


	//----- nvinfo : EIATTR_COOP_GROUP_MASK_REGIDS
	.align		4
.L_27:
        /*0044*/ 	.byte	0x04, 0x29
        /*0046*/ 	.short	(.L_29 - .L_28)


	//   ....[0]....
.L_28:
        /*0048*/ 	.word	0xffffffff


	//   ....[1]....
        /*004c*/ 	.word	0xffffffff


	//   ....[2]....
        /*0050*/ 	.word	0xffffffff


	//   ....[3]....
        /*0054*/ 	.word	0xffffffff


	//   ....[4]....
        /*0058*/ 	.word	0xffffffff


	//   ....[5]....
        /*005c*/ 	.word	0xffffffff


	//----- nvinfo : EIATTR_COOP_GROUP_INSTR_OFFSETS
	.align		4
.L_29:
        /*0060*/ 	.byte	0x04, 0x28
        /*0062*/ 	.short	(.L_31 - .L_30)


	//   ....[0]....
.L_30:
        /*0064*/ 	.word	0x00000060


	//   ....[1]....
        /*0068*/ 	.word	0x00000070


	//   ....[2]....
        /*006c*/ 	.word	0x00000130


	//   ....[3]....
        /*0070*/ 	.word	0x000002d0


	//   ....[4]....
        /*0074*/ 	.word	0x00000800


	//   ....[5]....
        /*0078*/ 	.word	0x00001440


	//----- nvinfo : EIATTR_REG_RECONFIG
	.align		4
.L_31:
        /*007c*/ 	.byte	0x01, 0x54
	.zero		2


	//----- nvinfo : EIATTR_SYSCALL_OFFSETS
	.align		4
        /*0080*/ 	.byte	0x04, 0x46
        /*0082*/ 	.short	(.L_33 - .L_32)


	//   ....[0]....
.L_32:
        /*0084*/ 	.word	0x00001630


	//----- nvinfo : EIATTR_MBARRIER_INSTR_OFFSETS
	.align		4
.L_33:
        /*0088*/ 	.byte	0x04, 0x39
        /*008a*/ 	.short	(.L_35 - .L_34)


	//   ....[0]....
.L_34:
        /*008c*/ 	.word	0x00000230
        /*0090*/ 	.word	0x000000ff
        /*0094*/ 	.word	0x00000000
        /*0098*/ 	.short	0x0100
        /*009a*/ 	.byte	0x08
	.zero		1


	//   ....[1]....
        /*009c*/ 	.word	0x00000240
        /*00a0*/ 	.word	0x000000ff
        /*00a4*/ 	.word	0x00000020
        /*00a8*/ 	.short	0x0100
        /*00aa*/ 	.byte	0x08
	.zero		1


	//   ....[2]....
        /*00ac*/ 	.word	0x00000250
        /*00b0*/ 	.word	0x000000ff
        /*00b4*/ 	.word	0x00000008
        /*00b8*/ 	.short	0x0100
        /*00ba*/ 	.byte	0x08
	.zero		1


	//   ....[3]....
        /*00bc*/ 	.word	0x00000260
        /*00c0*/ 	.word	0x000000ff
        /*00c4*/ 	.word	0x00000028
        /*00c8*/ 	.short	0x0100
        /*00ca*/ 	.byte	0x08
	.zero		1


	//   ....[4]....
        /*00cc*/ 	.word	0x00000270
        /*00d0*/ 	.word	0x000000ff
        /*00d4*/ 	.word	0x00000010
        /*00d8*/ 	.short	0x0100
        /*00da*/ 	.byte	0x08
	.zero		1


	//   ....[5]....
        /*00dc*/ 	.word	0x00000280
        /*00e0*/ 	.word	0x000000ff
        /*00e4*/ 	.word	0x00000030
        /*00e8*/ 	.short	0x0100
        /*00ea*/ 	.byte	0x08
	.zero		1


	//   ....[6]....
        /*00ec*/ 	.word	0x00000290
        /*00f0*/ 	.word	0x000000ff
        /*00f4*/ 	.word	0x00000018
        /*00f8*/ 	.short	0x0100
        /*00fa*/ 	.byte	0x08
	.zero		1


	//   ....[7]....
        /*00fc*/ 	.word	0x000002a0
        /*0100*/ 	.word	0x000000ff
        /*0104*/ 	.word	0x00000038
        /*0108*/ 	.short	0x0100
        /*010a*/ 	.byte	0x08
	.zero		1


	//   ....[8]....
        /*010c*/ 	.word	0x00000720
        /*0110*/ 	.word	0x000000ff
        /*0114*/ 	.word	0x00000050
        /*0118*/ 	.short	0x0100
        /*011a*/ 	.byte	0x06
	.zero		1


	//   ....[9]....
        /*011c*/ 	.word	0x000007a0
        /*0120*/ 	.word	0x000000ff
        /*0124*/ 	.word	0x00000058
        /*0128*/ 	.short	0x0100
        /*012a*/ 	.byte	0x06
	.zero		1


	//   ....[10]....
        /*012c*/ 	.word	0x00001700
        /*0130*/ 	.word	0x00000003
        /*0134*/ 	.word	0x00000000
        /*0138*/ 	.short	0x010a
        /*013a*/ 	.byte	0x3f
	.zero		1


	//   ....[11]....
        /*013c*/ 	.word	0x00001760
        /*0140*/ 	.word	0x00000003
        /*0144*/ 	.word	0x00000000
        /*0148*/ 	.short	0x010a
        /*014a*/ 	.byte	0x3f
	.zero		1


	//   ....[12]....
        /*014c*/ 	.word	0x00001ca0
        /*0150*/ 	.word	0x00000005
        /*0154*/ 	.word	0x00000000
        /*0158*/ 	.short	0x010a
        /*015a*/ 	.byte	0x3f
	.zero		1


	//   ....[13]....
        /*015c*/ 	.word	0x00001ce0
        /*0160*/ 	.word	0x00000005
        /*0164*/ 	.word	0x00000000
        /*0168*/ 	.short	0x010a
        /*016a*/ 	.byte	0x3f
	.zero		1


	//   ....[14]....
        /*016c*/ 	.word	0x00002100
        /*0170*/ 	.word	0x00000004
        /*0174*/ 	.word	0x00000000
        /*0178*/ 	.short	0x0101
        /*017a*/ 	.byte	0x3f
	.zero		1


	//   ....[15]....
        /*017c*/ 	.word	0x000022c0
        /*0180*/ 	.word	0x00000000
        /*0184*/ 	.word	0x00000000
        /*0188*/ 	.short	0x0101
        /*018a*/ 	.byte	0x3f
	.zero		1


	//   ....[16]....
        /*018c*/ 	.word	0x00004f90
        /*0190*/ 	.word	0x00000017
        /*0194*/ 	.word	0x00000020
        /*0198*/ 	.short	0x010a
        /*019a*/ 	.byte	0x3f
	.zero		1


	//   ....[17]....
        /*019c*/ 	.word	0x00005410
        /*01a0*/ 	.word	0x00000005
        /*01a4*/ 	.word	0x00000058
        /*01a8*/ 	.short	0x0101
        /*01aa*/ 	.byte	0x3f
	.zero		1


	//   ....[18]....
        /*01ac*/ 	.word	0x00005b30
        /*01b0*/ 	.word	0x00000007
        /*01b4*/ 	.word	0x00000000
        /*01b8*/ 	.short	0x010a
        /*01ba*/ 	.byte	0x3f
	.zero		1


	//   ....[19]....
        /*01bc*/ 	.word	0x00005bb0
        /*01c0*/ 	.word	0x00000006
        /*01c4*/ 	.word	0x00000000
        /*01c8*/ 	.short	0x010a
        /*01ca*/ 	.byte	0x3f
	.zero		1


	//   ....[20]....
        /*01cc*/ 	.word	0x00005c40
        /*01d0*/ 	.word	0x00000007
        /*01d4*/ 	.word	0x00000000
        /*01d8*/ 	.short	0x010a
        /*01da*/ 	.byte	0x3f
	.zero		1


	//   ....[21]....
        /*01dc*/ 	.word	0x00005cd0
        /*01e0*/ 	.word	0x00000005
        /*01e4*/ 	.word	0x00000000
        /*01e8*/ 	.short	0x010a
        /*01ea*/ 	.byte	0x3f
	.zero		1


	//   ....[22]....
        /*01ec*/ 	.word	0x00005d30
        /*01f0*/ 	.word	0x00000003
        /*01f4*/ 	.word	0x00000000
        /*01f8*/ 	.short	0x010a
        /*01fa*/ 	.byte	0x3f
	.zero		1


	//   ....[23]....
        /*01fc*/ 	.word	0x00005d80
        /*0200*/ 	.word	0x00000005
        /*0204*/ 	.word	0x00000000
        /*0208*/ 	.short	0x010a
        /*020a*/ 	.byte	0x3f
	.zero		1


	//   ....[24]....
        /*020c*/ 	.word	0x00005e50
        /*0210*/ 	.word	0x00000017
        /*0214*/ 	.word	0x00000020
        /*0218*/ 	.short	0x010a
        /*021a*/ 	.byte	0x3f
	.zero		1


	//   ....[25]....
        /*021c*/ 	.word	0x00005f20
        /*0220*/ 	.word	0x00000007
        /*0224*/ 	.word	0x00000000
        /*0228*/ 	.short	0x010a
        /*022a*/ 	.byte	0x3f
	.zero		1


	//   ....[26]....
        /*022c*/ 	.word	0x00005f70
        /*0230*/ 	.word	0x00000006
        /*0234*/ 	.word	0x00000000
        /*0238*/ 	.short	0x010a
        /*023a*/ 	.byte	0x3f
	.zero		1


	//   ....[27]....
        /*023c*/ 	.word	0x00005fc0
        /*0240*/ 	.word	0x00000007
        /*0244*/ 	.word	0x00000000
        /*0248*/ 	.short	0x010a
        /*024a*/ 	.byte	0x3f
	.zero		1


	//----- nvinfo : EIATTR_NUM_MBARRIERS
	.align		4
.L_35:
        /*024c*/ 	.byte	0x03, 0x38
        /*024e*/ 	.short	0x000a


	//----- nvinfo : EIATTR_EXIT_INSTR_OFFSETS
	.align		4
        /*0250*/ 	.byte	0x04, 0x1c
        /*0252*/ 	.short	(.L_37 - .L_36)


	//   ....[0]....
.L_36:
        /*0254*/ 	.word	0x000009d0


	//   ....[1]....
        /*0258*/ 	.word	0x000011e0


	//   ....[2]....
        /*025c*/ 	.word	0x00004700


	//   ....[3]....
        /*0260*/ 	.word	0x00004c60


	//   ....[4]....
        /*0264*/ 	.word	0x00005d20


	//----- nvinfo : EIATTR_MAX_THREADS
	.align		4
.L_37:
        /*0268*/ 	.byte	0x04, 0x05
        /*026a*/ 	.short	(.L_39 - .L_38)
.L_38:
        /*026c*/ 	.word	0x00000180
        /*0270*/ 	.word	0x00000001
        /*0274*/ 	.word	0x00000001


	//----- nvinfo : EIATTR_CRS_STACK_SIZE
	.align		4
.L_39:
        /*0278*/ 	.byte	0x04, 0x1e
        /*027a*/ 	.short	(.L_41 - .L_40)
.L_40:
        /*027c*/ 	.word	0x00000000


	//----- nvinfo : EIATTR_CBANK_PARAM_SIZE
	.align		4
.L_41:
        /*0280*/ 	.byte	0x03, 0x19
        /*0282*/ 	.short	0x0470


	//----- nvinfo : EIATTR_PARAM_CBANK
	.align		4
        /*0284*/ 	.byte	0x04, 0x0a
        /*0286*/ 	.short	(.L_43 - .L_42)
	.align		4
.L_42:
        /*0288*/ 	.word	index@(.nv.constant0._ZN7cutlass13device_kernelINS_4gemm6kernel13GemmUniversalIN4cute5tupleIJiiiiEEENS1_10collective13CollectiveMmaINS1_34MainloopSm90TmaGmmaWarpSpecializedILi4ENS5_IJNS4_1CILi2EEENSA_ILi1EEESC_EEENS1_35KernelTmaWarpSpecializedCooperativeEEENS5_IJNSA_ILi128EEENSA_ILi64EEENSA_ILi256EEEEEEaNS5_IJlSC_lEEEaSK_NS4_8TiledMMAINS4_8MMA_AtomIJNS4_4SM904GMMA26MMA_64x64x32_S32S8S8_SS_TNEEEENS4_6LayoutISD_NS5_IJSC_NSA_ILi0EEESS_EEEEENS5_IJNS4_10UnderscoreESV_SV_EEEEENS4_13SM90_TMA_LOADENS4_14ComposedLayoutINS4_7SwizzleILi3ELi4ELi3EEENS4_18smem_ptr_flag_bitsILi8EEENSR_INS5_IJNSA_ILi8EEESG_EEENS5_IJSG_SC_EEEEEEEvNS4_8identityENS4_23SM90_TMA_LOAD_MULTICASTES18_vS19_EENS_8epilogue10collective6detail29Sm90TmaWarpSpecializedAdapterINS1D_15DefaultEpilogueIaSK_SK_NS1C_6thread17LinearCombinationIaLi1EiiLNS1H_9ScaleType4KindE0ELNS_15FloatRoundStyleE2EaEENS1_15EpilogueDefaultEEEEEvvEEEEvNT_6ParamsE)
        /*028c*/ 	.short	0x0210
        /*028e*/ 	.short	0x0470


	//----- nvinfo : EIATTR_SW_WAR
	.align		4
.L_43:
        /*0290*/ 	.byte	0x04, 0x36
        /*0292*/ 	.short	(.L_45 - .L_44)
.L_44:
        /*0294*/ 	.word	0x00000008
.L_45:


//--------------------- .nv.callgraph             --------------------------
	.section	.nv.callgraph,"",@"SHT_CUDA_CALLGRAPH"
	.align	4
	.sectionentsize	8
	.align		4
        /*0000*/ 	.word	0x00000000
	.align		4
        /*0004*/ 	.word	0xffffffff
	.align		4
        /*0008*/ 	.word	index@(_ZN7cutlass13device_kernelINS_4gemm6kernel13GemmUniversalIN4cute5tupleIJiiiiEEENS1_10collective13CollectiveMmaINS1_34MainloopSm90TmaGmmaWarpSpecializedILi4ENS5_IJNS4_1CILi2EEENSA_ILi1EEESC_EEENS1_35KernelTmaWarpSpecializedCooperativeEEENS5_IJNSA_ILi128EEENSA_ILi64EEENSA_ILi256EEEEEEaNS5_IJlSC_lEEEaSK_NS4_8TiledMMAINS4_8MMA_AtomIJNS4_4SM904GMMA26MMA_64x64x32_S32S8S8_SS_TNEEEENS4_6LayoutISD_NS5_IJSC_NSA_ILi0EEESS_EEEEENS5_IJNS4_10UnderscoreESV_SV_EEEEENS4_13SM90_TMA_LOADENS4_14ComposedLayoutINS4_7SwizzleILi3ELi4ELi3EEENS4_18smem_ptr_flag_bitsILi8EEENSR_INS5_IJNSA_ILi8EEESG_EEENS5_IJSG_SC_EEEEEEEvNS4_8identityENS4_23SM90_TMA_LOAD_MULTICASTES18_vS19_EENS_8epilogue10collective6detail29Sm90TmaWarpSpecializedAdapterINS1D_15DefaultEpilogueIaSK_SK_NS1C_6thread17LinearCombinationIaLi1EiiLNS1H_9ScaleType4KindE0ELNS_15FloatRoundStyleE2EaEENS1_15EpilogueDefaultEEEEEvvEEEEvNT_6ParamsE)
	.align		4
        /*000c*/ 	.word	index@(__assertfail)
	.align		4
        /*0010*/ 	.word	0x00000000
	.align		4
        /*0014*/ 	.word	0xfffffffe
	.align		4
        /*0018*/ 	.word	0x00000000
	.align		4
        /*001c*/ 	.word	0xfffffffd
	.align		4
        /*0020*/ 	.word	0x00000000
	.align		4
        /*0024*/ 	.word	0xfffffffc


//--------------------- .nv.constant4             --------------------------
	.section	.nv.constant4,"a",@progbits
	.align	8
	.align		8
.nv.constant4:
        /*0000*/ 	.dword	__assertfail
	.align		8
        /*0008*/ 	.dword	__unnamed_1
	.align		8
        /*0010*/ 	.dword	_ZN40_INTERNAL_0c10d22a_4_k_cu_7b158070_157614cuda3std3__45__cpo5beginE
	.align		8
        /*0018*/ 	.dword	_ZN40_INTERNAL_0c10d22a_4_k_cu_7b158070_157614cuda3std3__45__cpo3endE
	.align		8
        /*0020*/ 	.dword	_ZN40_INTERNAL_0c10d22a_4_k_cu_7b158070_157614cuda3std3__45__cpo6cbeginE
	.align		8
        /*0028*/ 	.dword	_ZN40_INTERNAL_0c10d22a_4_k_cu_7b158070_157614cuda3std3__45__cpo4cendE
	.align		8
        /*0030*/ 	.dword	_ZN40_INTERNAL_0c10d22a_4_k_cu_7b158070_157614cuda3std3__442_GLOBAL__N__0c10d22a_4_k_cu_7b158070_157616ignoreE
	.align		8
        /*0038*/ 	.dword	_ZN40_INTERNAL_0c10d22a_4_k_cu_7b158070_157614cuda3std3__419piecewise_constructE
	.align		8
        /*0040*/ 	.dword	_ZN40_INTERNAL_0c10d22a_4_k_cu_7b158070_157614cuda3std3__48in_placeE
	.align		8
        /*0048*/ 	.dword	_ZN40_INTERNAL_0c10d22a_4_k_cu_7b158070_157614cuda3std6ranges3__45__cpo4swapE
	.align		8
        /*0050*/ 	.dword	_ZN40_INTERNAL_0c10d22a_4_k_cu_7b158070_157614cuda3std6ranges3__45__cpo9iter_moveE
	.align		8
        /*0058*/ 	.dword	_ZN40_INTERNAL_0c10d22a_4_k_cu_7b158070_157614cute7productE
	.align		8
        /*0060*/ 	.dword	_ZN40_INTERNAL_0c10d22a_4_k_cu_7b158070_157614cute1_E
	.align		8
        /*0068*/ 	.dword	$str$22
	.align		8
        /*0070*/ 	.dword	$str$23


//--------------------- .text._ZN7cutlass13device_kernelINS_4gemm6kernel13GemmUniversalIN4cute5tupleIJiiiiEEENS1_10collective13CollectiveMmaINS1_34MainloopSm90TmaGmmaWarpSpecializedILi4ENS5_IJNS4_1CILi2EEENSA_ILi1EEESC_EEENS1_35KernelTmaWarpSpecializedCooperativeEEENS5_IJNSA_ILi128EEENSA_ILi64EEENSA_ILi256EEEEEEaNS5_IJlSC_lEEEaSK_NS4_8TiledMMAINS4_8MMA_AtomIJNS4_4SM904GMMA26MMA_64x64x32_S32S8S8_SS_TNEEEENS4_6LayoutISD_NS5_IJSC_NSA_ILi0EEESS_EEEEENS5_IJNS4_10UnderscoreESV_SV_EEEEENS4_13SM90_TMA_LOADENS4_14ComposedLayoutINS4_7SwizzleILi3ELi4ELi3EEENS4_18smem_ptr_flag_bitsILi8EEENSR_INS5_IJNSA_ILi8EEESG_EEENS5_IJSG_SC_EEEEEEEvNS4_8identityENS4_23SM90_TMA_LOAD_MULTICASTES18_vS19_EENS_8epilogue10collective6detail29Sm90TmaWarpSpecializedAdapterINS1D_15DefaultEpilogueIaSK_SK_NS1C_6thread17LinearCombinationIaLi1EiiLNS1H_9ScaleType4KindE0ELNS_15FloatRoundStyleE2EaEENS1_15EpilogueDefaultEEEEEvvEEEEvNT_6ParamsE --------------------------
	.section	.text._ZN7cutlass13device_kernelINS_4gemm6kernel13GemmUniversalIN4cute5tupleIJiiiiEEENS1_10collective13CollectiveMmaINS1_34MainloopSm90TmaGmmaWarpSpecializedILi4ENS5_IJNS4_1CILi2EEENSA_ILi1EEESC_EEENS1_35KernelTmaWarpSpecializedCooperativeEEENS5_IJNSA_ILi128EEENSA_ILi64EEENSA_ILi256EEEEEEaNS5_IJlSC_lEEEaSK_NS4_8TiledMMAINS4_8MMA_AtomIJNS4_4SM904GMMA26MMA_64x64x32_S32S8S8_SS_TNEEEENS4_6LayoutISD_NS5_IJSC_NSA_ILi0EEESS_EEEEENS5_IJNS4_10UnderscoreESV_SV_EEEEENS4_13SM90_TMA_LOADENS4_14ComposedLayoutINS4_7SwizzleILi3ELi4ELi3EEENS4_18smem_ptr_flag_bitsILi8EEENSR_INS5_IJNSA_ILi8EEESG_EEENS5_IJSG_SC_EEEEEEEvNS4_8identityENS4_23SM90_TMA_LOAD_MULTICASTES18_vS19_EENS_8epilogue10collective6detail29Sm90TmaWarpSpecializedAdapterINS1D_15DefaultEpilogueIaSK_SK_NS1C_6thread17LinearCombinationIaLi1EiiLNS1H_9ScaleType4KindE0ELNS_15FloatRoundStyleE2EaEENS1_15EpilogueDefaultEEEEEvvEEEEvNT_6ParamsE,"ax",@progbits
	.align	128
.text._ZN7cutlass13device_kernelINS_4gemm6kernel13GemmUniversalIN4cute5tupleIJiiiiEEENS1_10collective13CollectiveMmaINS1_34MainloopSm90TmaGmmaWarpSpecializedILi4ENS5_IJNS4_1CILi2EEENSA_ILi1EEESC_EEENS1_35KernelTmaWarpSpecializedCooperativeEEENS5_IJNSA_ILi128EEENSA_ILi64EEENSA_ILi256EEEEEEaNS5_IJlSC_lEEEaSK_NS4_8TiledMMAINS4_8MMA_AtomIJNS4_4SM904GMMA26MMA_64x64x32_S32S8S8_SS_TNEEEENS4_6LayoutISD_NS5_IJSC_NSA_ILi0EEESS_EEEEENS5_IJNS4_10UnderscoreESV_SV_EEEEENS4_13SM90_TMA_LOADENS4_14ComposedLayoutINS4_7SwizzleILi3ELi4ELi3EEENS4_18smem_ptr_flag_bitsILi8EEENSR_INS5_IJNSA_ILi8EEESG_EEENS5_IJSG_SC_EEEEEEEvNS4_8identityENS4_23SM90_TMA_LOAD_MULTICASTES18_vS19_EENS_8epilogue10collective6detail29Sm90TmaWarpSpecializedAdapterINS1D_15DefaultEpilogueIaSK_SK_NS1C_6thread17LinearCombinationIaLi1EiiLNS1H_9ScaleType4KindE0ELNS_15FloatRoundStyleE2EaEENS1_15EpilogueDefaultEEEEEvvEEEEvNT_6ParamsE:
        .type           _ZN7cutlass13device_kernelINS_4gemm6kernel13GemmUniversalIN4cute5tupleIJiiiiEEENS1_10collective13CollectiveMmaINS1_34MainloopSm90TmaGmmaWarpSpecializedILi4ENS5_IJNS4_1CILi2EEENSA_ILi1EEESC_EEENS1_35KernelTmaWarpSpecializedCooperativeEEENS5_IJNSA_ILi128EEENSA_ILi64EEENSA_ILi256EEEEEEaNS5_IJlSC_lEEEaSK_NS4_8TiledMMAINS4_8MMA_AtomIJNS4_4SM904GMMA26MMA_64x64x32_S32S8S8_SS_TNEEEENS4_6LayoutISD_NS5_IJSC_NSA_ILi0EEESS_EEEEENS5_IJNS4_10UnderscoreESV_SV_EEEEENS4_13SM90_TMA_LOADENS4_14ComposedLayoutINS4_7SwizzleILi3ELi4ELi3EEENS4_18smem_ptr_flag_bitsILi8EEENSR_INS5_IJNSA_ILi8EEESG_EEENS5_IJSG_SC_EEEEEEEvNS4_8identityENS4_23SM90_TMA_LOAD_MULTICASTES18_vS19_EENS_8epilogue10collective6detail29Sm90TmaWarpSpecializedAdapterINS1D_15DefaultEpilogueIaSK_SK_NS1C_6thread17LinearCombinationIaLi1EiiLNS1H_9ScaleType4KindE0ELNS_15FloatRoundStyleE2EaEENS1_15EpilogueDefaultEEEEEvvEEEEvNT_6ParamsE,@function
        .size           _ZN7cutlass13device_kernelINS_4gemm6kernel13GemmUniversalIN4cute5tupleIJiiiiEEENS1_10collective13CollectiveMmaINS1_34MainloopSm90TmaGmmaWarpSpecializedILi4ENS5_IJNS4_1CILi2EEENSA_ILi1EEESC_EEENS1_35KernelTmaWarpSpecializedCooperativeEEENS5_IJNSA_ILi128EEENSA_ILi64EEENSA_ILi256EEEEEEaNS5_IJlSC_lEEEaSK_NS4_8TiledMMAINS4_8MMA_AtomIJNS4_4SM904GMMA26MMA_64x64x32_S32S8S8_SS_TNEEEENS4_6LayoutISD_NS5_IJSC_NSA_ILi0EEESS_EEEEENS5_IJNS4_10UnderscoreESV_SV_EEEEENS4_13SM90_TMA_LOADENS4_14ComposedLayoutINS4_7SwizzleILi3ELi4ELi3EEENS4_18smem_ptr_flag_bitsILi8EEENSR_INS5_IJNSA_ILi8EEESG_EEENS5_IJSG_SC_EEEEEEEvNS4_8identityENS4_23SM90_TMA_LOAD_MULTICASTES18_vS19_EENS_8epilogue10collective6detail29Sm90TmaWarpSpecializedAdapterINS1D_15DefaultEpilogueIaSK_SK_NS1C_6thread17LinearCombinationIaLi1EiiLNS1H_9ScaleType4KindE0ELNS_15FloatRoundStyleE2EaEENS1_15EpilogueDefaultEEEEEvvEEEEvNT_6ParamsE,(.L_x_137 - _ZN7cutlass13device_kernelINS_4gemm6kernel13GemmUniversalIN4cute5tupleIJiiiiEEENS1_10collective13CollectiveMmaINS1_34MainloopSm90TmaGmmaWarpSpecializedILi4ENS5_IJNS4_1CILi2EEENSA_ILi1EEESC_EEENS1_35KernelTmaWarpSpecializedCooperativeEEENS5_IJNSA_ILi128EEENSA_ILi64EEENSA_ILi256EEEEEEaNS5_IJlSC_lEEEaSK_NS4_8TiledMMAINS4_8MMA_AtomIJNS4_4SM904GMMA26MMA_64x64x32_S32S8S8_SS_TNEEEENS4_6LayoutISD_NS5_IJSC_NSA_ILi0EEESS_EEEEENS5_IJNS4_10UnderscoreESV_SV_EEEEENS4_13SM90_TMA_LOADENS4_14ComposedLayoutINS4_7SwizzleILi3ELi4ELi3EEENS4_18smem_ptr_flag_bitsILi8EEENSR_INS5_IJNSA_ILi8EEESG_EEENS5_IJSG_SC_EEEEEEEvNS4_8identityENS4_23SM90_TMA_LOAD_MULTICASTES18_vS19_EENS_8epilogue10collective6detail29Sm90TmaWarpSpecializedAdapterINS1D_15DefaultEpilogueIaSK_SK_NS1C_6thread17LinearCombinationIaLi1EiiLNS1H_9ScaleType4KindE0ELNS_15FloatRoundStyleE2EaEENS1_15EpilogueDefaultEEEEEvvEEEEvNT_6ParamsE)
        .other          _ZN7cutlass13device_kernelINS_4gemm6kernel13GemmUniversalIN4cute5tupleIJiiiiEEENS1_10collective13CollectiveMmaINS1_34MainloopSm90TmaGmmaWarpSpecializedILi4ENS5_IJNS4_1CILi2EEENSA_ILi1EEESC_EEENS1_35KernelTmaWarpSpecializedCooperativeEEENS5_IJNSA_ILi128EEENSA_ILi64EEENSA_ILi256EEEEEEaNS5_IJlSC_lEEEaSK_NS4_8TiledMMAINS4_8MMA_AtomIJNS4_4SM904GMMA26MMA_64x64x32_S32S8S8_SS_TNEEEENS4_6LayoutISD_NS5_IJSC_NSA_ILi0EEESS_EEEEENS5_IJNS4_10UnderscoreESV_SV_EEEEENS4_13SM90_TMA_LOADENS4_14ComposedLayoutINS4_7SwizzleILi3ELi4ELi3EEENS4_18smem_ptr_flag_bitsILi8EEENSR_INS5_IJNSA_ILi8EEESG_EEENS5_IJSG_SC_EEEEEEEvNS4_8identityENS4_23SM90_TMA_LOAD_MULTICASTES18_vS19_EENS_8epilogue10collective6detail29Sm90TmaWarpSpecializedAdapterINS1D_15DefaultEpilogueIaSK_SK_NS1C_6thread17LinearCombinationIaLi1EiiLNS1H_9ScaleType4KindE0ELNS_15FloatRoundStyleE2EaEENS1_15EpilogueDefaultEEEEEvvEEEEvNT_6ParamsE,@"STO_CUDA_ENTRY STV_DEFAULT"
_ZN7cutlass13device_kernelINS_4gemm6kernel13GemmUniversalIN4cute5tupleIJiiiiEEENS1_10collective13CollectiveMmaINS1_34MainloopSm90TmaGmmaWarpSpecializedILi4ENS5_IJNS4_1CILi2EEENSA_ILi1EEESC_EEENS1_35KernelTmaWarpSpecializedCooperativeEEENS5_IJNSA_ILi128EEENSA_ILi64EEENSA_ILi256EEEEEEaNS5_IJlSC_lEEEaSK_NS4_8TiledMMAINS4_8MMA_AtomIJNS4_4SM904GMMA26MMA_64x64x32_S32S8S8_SS_TNEEEENS4_6LayoutISD_NS5_IJSC_NSA_ILi0EEESS_EEEEENS5_IJNS4_10UnderscoreESV_SV_EEEEENS4_13SM90_TMA_LOADENS4_14ComposedLayoutINS4_7SwizzleILi3ELi4ELi3EEENS4_18smem_ptr_flag_bitsILi8EEENSR_INS5_IJNSA_ILi8EEESG_EEENS5_IJSG_SC_EEEEEEEvNS4_8identityENS4_23SM90_TMA_LOAD_MULTICASTES18_vS19_EENS_8epilogue10collective6detail29Sm90TmaWarpSpecializedAdapterINS1D_15DefaultEpilogueIaSK_SK_NS1C_6thread17LinearCombinationIaLi1EiiLNS1H_9ScaleType4KindE0ELNS_15FloatRoundStyleE2EaEENS1_15EpilogueDefaultEEEEEvvEEEEvNT_6ParamsE:
[----:B------:R-:W0:Y:S01]  /*0000*/  LDC R1, c[0x0][0x28] ;  /* 0x00000a00ff017b82 */ /* 0x000e220000000800 */
[----:B------:R-:W1:Y:S01]  /*0010*/  S2R R61, SR_TID.X ;  /* 0x00000000003d7919 */ /* 0x000e620000002100 */
[----:B------:R-:W-:Y:S01]  /*0020*/  ELECT P0, URZ, PT ;  /* 0x00000000003f782f */ /* 0x000fe20003800000 */
[----:B------:R-:W-:Y:S01]  /*0030*/  BSSY B0, `(.L_x_0) ;  /* 0x000000f000007945 */ /* 0x000fe20003800000 */
[--C-:B-1----:R-:W-:Y:S02]  /*0040*/  SHF.R.U32.HI R0, RZ, 0x5, R61.reuse ;  /* 0x00000005ff007819 */ /* 0x102fe4000001163d */
[----:B------:R-:W-:-:S03]  /*0050*/  SHF.R.U32.HI R6, RZ, 0x7, R61 ;  /* 0x00000007ff067819 */ /* 0x000fc6000001163d */
[----:B------:R-:W1:Y:S04]  /*0060*/  SHFL.IDX PT, R3, R0, RZ, 0x1f ;  /* 0x00001fff00037589 */ /* 0x000e6800000e0000 */
[----:B------:R2:W3:Y:S01]  /*0070*/  SHFL.IDX PT, R2, R6, RZ, 0x1f ;  /* 0x00001fff06027589 */ /* 0x0004e200000e0000 */
[----:B-1----:R-:W-:-:S13]  /*0080*/  ISETP.NE.OR P0, PT, R3, RZ, !P0 ;  /* 0x000000ff0300720c */ /* 0x002fda0004705670 */
[----:B0-23--:R-:W-:Y:S05]  /*0090*/  @P0 BRA `(.L_x_1) ;  /* 0x0000000000200947 */ /* 0x00dfea0003800000 */
[----:B------:R-:W-:Y:S02]  /*00a0*/  ULDC.64 UR4, c[0x0][0x198] ;  /* 0x0000660000047ab9 */ /* 0x000fe40000000a00 */
[----:B------:R-:W-:Y:S02]  /*00b0*/  UIADD3 UR6, UP0, UR4, 0xf0, URZ ;  /* 0x000000f004067890 */ /* 0x000fe4000ff1e03f */
[----:B------:R-:W-:Y:S02]  /*00c0*/  UIADD3 UR4, UP1, UR4, 0x1f0, URZ ;  /* 0x000001f004047890 */ /* 0x000fe4000ff3e03f */
[----:B------:R-:W-:Y:S02]  /*00d0*/  UIADD3.X UR7, URZ, UR5, URZ, UP0, !UPT ;  /* 0x000000053f077290 */ /* 0x000fe400087fe43f */
[----:B------:R-:W-:-:S07]  /*00e0*/  UIADD3.X UR5, URZ, UR5, URZ, UP1, !UPT ;  /* 0x000000053f057290 */ /* 0x000fce0008ffe43f */
[----:B------:R0:W-:Y:S02]  /*00f0*/  UTMACCTL.PF [UR6] ;  /* 0x00000000060079b9 */ /* 0x0001e40008040000 */
[----:B------:R0:W-:Y:S02]  /*0100*/  UTMACCTL.PF [UR4] ;  /* 0x00000000040079b9 */ /* 0x0001e40008040000 */
[----:B0-----:R-:W-:Y:S01]  /*0110*/  NOP ;  /* 0x0000000000007918 */ /* 0x001fe20000000000 */
.L_x_1:
[----:B------:R-:W-:Y:S05]  /*0120*/  BSYNC B0 ;  /* 0x0000000000007941 */ /* 0x000fea0003800000 */
.L_x_0:
[----:B------:R-:W0:Y:S02]  /*0130*/  SHFL.IDX PT, R5, R0, RZ, 0x1f ;  /* 0x00001fff00057589 */ /* 0x000e2400000e0000 */
[----:B0-----:R-:W-:-:S13]  /*0140*/  ISETP.NE.AND P0, PT, R5, RZ, PT ;  /* 0x000000ff0500720c */ /* 0x001fda0003f05270 */
[----:B------:R-:W-:Y:S05]  /*0150*/  @P0 BRA `(.L_x_2) ;  /* 0x0000000000580947 */ /* 0x000fea0003800000 */
[----:B------:R-:W0:Y:S01]  /*0160*/  S2UR UR8, SR_CgaCtaId ;  /* 0x00000000000879c3 */ /* 0x000e220000008800 */
[----:B------:R-:W-:Y:S01]  /*0170*/  UMOV UR4, 0x400 ;  /* 0x0000040000047882 */ /* 0x000fe20000000000 */
[----:B------:R-:W-:Y:S01]  /*0180*/  UMOV UR5, 0x1 ;  /* 0x0000000100057882 */ /* 0x000fe20000000000 */
[----:B------:R-:W-:Y:S01]  /*0190*/  UMOV UR6, 0x4 ;  /* 0x0000000400067882 */ /* 0x000fe20000000000 */
[----:B------:R-:W-:Y:S01]  /*01a0*/  ELECT P0, URZ, PT ;  /* 0x00000000003f782f */ /* 0x000fe20003800000 */
[----:B------:R-:W-:-:S04]  /*01b0*/  UIADD3 UR6, -UR6, 0x100000, URZ ;  /* 0x0010000006067890 */ /* 0x000fc8000fffe13f */
[----:B------:R-:W-:Y:S02]  /*01c0*/  USHF.L.U32 UR7, UR6, 0xb, URZ ;  /* 0x0000000b06077899 */ /* 0x000fe4000800063f */
[----:B------:R-:W-:Y:S02]  /*01d0*/  USHF.L.U32 UR6, UR6, 0x1, URZ ;  /* 0x0000000106067899 */ /* 0x000fe4000800063f */
[----:B0-----:R-:W-:Y:S02]  /*01e0*/  ULEA UR8, UR8, UR4, 0x18 ;  /* 0x0000000408087291 */ /* 0x001fe4000f8ec03f */
[----:B------:R-:W-:-:S04]  /*01f0*/  UIADD3 UR4, -UR5, 0x100000, URZ ;  /* 0x0010000005047890 */ /* 0x000fc8000fffe13f */
[----:B------:R-:W-:Y:S02]  /*0200*/  USHF.L.U32 UR5, UR4, 0xb, URZ ;  /* 0x0000000b04057899 */ /* 0x000fe4000800063f */
[----:B------:R-:W-:Y:S01]  /*0210*/  USHF.L.U32 UR4, UR4, 0x1, URZ ;  /* 0x0000000104047899 */ /* 0x000fe2000800063f */
[----:B------:R-:W0:Y:S11]  /*0220*/  FENCE.VIEW.ASYNC.S ;  /* 0x00000000000073c6 */ /* 0x000e360000000000 */
[----:B0-----:R0:W1:Y:S01]  /*0230*/  SYNCS.EXCH.64 URZ, [UR8], UR4 ;  /* 0x00000004083f75b2 */ /* 0x0010620008000100 */
[----:B------:R0:W2:Y:S01]  /*0240*/  SYNCS.EXCH.64 URZ, [UR8+0x20], UR6 ;  /* 0x00002006083f75b2 */ /* 0x0000a20008000100 */
[----:B------:R0:W3:Y:S01]  /*0250*/  SYNCS.EXCH.64 URZ, [UR8+0x8], UR4 ;  /* 0x00000804083f75b2 */ /* 0x0000e20008000100 */
[----:B------:R0:W4:Y:S01]  /*0260*/  SYNCS.EXCH.64 URZ, [UR8+0x28], UR6 ;  /* 0x00002806083f75b2 */ /* 0x0001220008000100 */
[----:B------:R0:W0:Y:S01]  /*0270*/  SYNCS.EXCH.64 URZ, [UR8+0x10], UR4 ;  /* 0x00001004083f75b2 */ /* 0x0000220008000100 */
[----:B------:R0:W0:Y:S01]  /*0280*/  SYNCS.EXCH.64 URZ, [UR8+0x30], UR6 ;  /* 0x00003006083f75b2 */ /* 0x0000220008000100 */
[----:B------:R0:W0:Y:S01]  /*0290*/  SYNCS.EXCH.64 URZ, [UR8+0x18], UR4 ;  /* 0x00001804083f75b2 */ /* 0x0000220008000100 */
[----:B------:R0:W0:Y:S01]  /*02a0*/  SYNCS.EXCH.64 URZ, [UR8+0x38], UR6 ;  /* 0x00003806083f75b2 */ /* 0x0000220008000100 */
[----:B------:R-:W-:Y:S01]  /*02b0*/  NOP ;  /* 0x0000000000007918 */ /* 0x000fe20000000000 */
.L_x_2:
[----:B------:R-:W-:Y:S01]  /*02c0*/  SHF.R.S32.HI R4, RZ, 0x1f, R61 ;  /* 0x0000001fff047819 */ /* 0x000fe2000001143d */
[----:B------:R-:W5:Y:S01]  /*02d0*/  SHFL.IDX PT, R0, R0, RZ, 0x1f ;  /* 0x00001fff00007589 */ /* 0x000f6200000e0000 */
[----:B0-----:R-:W0:Y:S01]  /*02e0*/  S2UR UR8, SR_CTAID.X ;  /* 0x00000000000879c3 */ /* 0x001e220000002500 */
[----:B------:R-:W-:Y:S02]  /*02f0*/  ELECT P0, URZ, PT ;  /* 0x00000000003f782f */ /* 0x000fe40003800000 */
[----:B------:R-:W-:Y:S01]  /*0300*/  LEA.HI R4, R4, R61, RZ, 0x7 ;  /* 0x0000003d04047211 */ /* 0x000fe200078f38ff */
[----:B------:R-:W-:Y:S01]  /*0310*/  ULDC UR4, c[0x0][0x150] ;  /* 0x0000540000047ab9 */ /* 0x000fe20000000800 */
[----:B------:R-:W-:Y:S01]  /*0320*/  SHF.R.S32.HI R10, RZ, 0x1f, R5 ;  /* 0x0000001fff0a7819 */ /* 0x000fe20000011405 */
[----:B------:R-:W-:Y:S01]  /*0330*/  NOP ;  /* 0x0000000000007918 */ /* 0x000fe20000000000 */
[----:B------:R-:W-:Y:S01]  /*0340*/  LOP3.LUT R4, R4, 0xffffff80, RZ, 0xc0, !PT ;  /* 0xffffff8004047812 */ /* 0x000fe200078ec0ff */
[----:B------:R-:W-:Y:S01]  /*0350*/  NOP ;  /* 0x0000000000007918 */ /* 0x000fe20000000000 */
[----:B------:R-:W-:Y:S01]  /*0360*/  LEA.HI R10, R10, R5, RZ, 0x2 ;  /* 0x000000050a0a7211 */ /* 0x000fe200078f10ff */
[----:B------:R-:W1:Y:S01]  /*0370*/  LDC R12, c[0x0][0x144] ;  /* 0x00005100ff0c7b82 */ /* 0x000e620000000800 */
[----:B------:R-:W-:Y:S01]  /*0380*/  IMAD.MOV.U32 R22, RZ, RZ, 0x1 ;  /* 0x00000001ff167424 */ /* 0x000fe200078e00ff */
[----:B------:R-:W-:Y:S01]  /*0390*/  ISETP.NE.AND P3, PT, R2, RZ, PT ;  /* 0x000000ff0200720c */ /* 0x000fe20003f65270 */
[----:B------:R-:W-:Y:S01]  /*03a0*/  IMAD.IADD R8, R61, 0x1, -R4 ;  /* 0x000000013d087824 */ /* 0x000fe200078e0a04 */
[----:B------:R-:W-:Y:S01]  /*03b0*/  LOP3.LUT R10, R10, 0x3ffffffc, RZ, 0xc0, !PT ;  /* 0x3ffffffc0a0a7812 */ /* 0x000fe200078ec0ff */
[----:B------:R-:W2:Y:S03]  /*03c0*/  S2R R4, SR_CTAID.Y ;  /* 0x0000000000047919 */ /* 0x000ea60000002600 */
[----:B------:R-:W-:Y:S01]  /*03d0*/  SHF.R.S32.HI R7, RZ, 0x1f, R8 ;  /* 0x0000001fff077819 */ /* 0x000fe20000011408 */
[----:B------:R-:W-:Y:S01]  /*03e0*/  IMAD.IADD R10, R5, 0x1, -R10 ;  /* 0x00000001050a7824 */ /* 0x000fe200078e0a0a */
[----:B------:R-:W3:Y:S02]  /*03f0*/  LDC R14, c[0x0][0x140] ;  /* 0x00005000ff0e7b82 */ /* 0x000ee40000000800 */
[----:B------:R-:W-:-:S02]  /*0400*/  LEA.HI R7, R7, R8, RZ, 0x3 ;  /* 0x0000000807077211 */ /* 0x000fc400078f18ff */
[----:B-----5:R-:W-:Y:S02]  /*0410*/  ISETP.NE.OR P0, PT, R0, RZ, !P0 ;  /* 0x000000ff0000720c */ /* 0x020fe40004705670 */
[--C-:B------:R-:W-:Y:S02]  /*0420*/  SHF.R.S32.HI R0, RZ, 0x3, R7.reuse ;  /* 0x00000003ff007819 */ /* 0x100fe40000011407 */
[----:B0-----:R-:W-:Y:S02]  /*0430*/  I2FP.F32.U32 R9, UR8 ;  /* 0x0000000800097c45 */ /* 0x001fe40008201000 */
[----:B------:R-:W-:-:S03]  /*0440*/  SHF.R.S32.HI R7, RZ, 0x1f, R7 ;  /* 0x0000001fff077819 */ /* 0x000fc60000011407 */
[----:B------:R-:W-:Y:S01]  /*0450*/  FMUL R11, R9, UR4 ;  /* 0x00000004090b7c20 */ /* 0x000fe20008400000 */
[----:B------:R-:W-:Y:S01]  /*0460*/  LEA.HI R7, R7, R0, RZ, 0x2 ;  /* 0x0000000007077211 */ /* 0x000fe200078f10ff */
[----:B------:R-:W-:Y:S01]  /*0470*/  ULDC UR4, c[0x0][0x154] ;  /* 0x0000550000047ab9 */ /* 0x000fe20000000800 */
[----:B------:R-:W0:Y:S01]  /*0480*/  LDC R9, c[0x0][0x148] ;  /* 0x00005200ff097b82 */ /* 0x000e220000000800 */
[----:B------:R-:W-:Y:S01]  /*0490*/  VOTEU.ALL UP0, P0 ;  /* 0x00000000003f7886 */ /* 0x000fe20000000000 */
[----:B------:R-:W-:Y:S01]  /*04a0*/  LOP3.LUT R7, R7, 0xfffffffc, RZ, 0xc0, !PT ;  /* 0xfffffffc07077812 */ /* 0x000fe200078ec0ff */
[----:B------:R-:W5:Y:S01]  /*04b0*/  F2I.U32.TRUNC.NTZ R11, R11 ;  /* 0x0000000b000b7305 */ /* 0x000f62000020f000 */
[----:B------:R-:W-:Y:S02]  /*04c0*/  VOTEU.ALL UP1, P0 ;  /* 0x00000000003f7886 */ /* 0x000fe40000020000 */
[----:B------:R-:W-:Y:S01]  /*04d0*/  @!UP0 UMOV UR6, 0x400 ;  /* 0x0000040000068882 */ /* 0x000fe20000000000 */
[----:B------:R-:W-:Y:S01]  /*04e0*/  IMAD.IADD R7, R0, 0x1, -R7 ;  /* 0x0000000100077824 */ /* 0x000fe200078e0a07 */
[----:B------:R-:W4:Y:S01]  /*04f0*/  @!UP0 S2UR UR7, SR_CgaCtaId ;  /* 0x00000000000789c3 */ /* 0x000f220000008800 */
[----:B------:R-:W-:-:S02]  /*0500*/  SHF.R.S32.HI R0, RZ, 0x1f, R3 ;  /* 0x0000001fff007819 */ /* 0x000fc40000011403 */
[----:B------:R-:W-:Y:S01]  /*0510*/  IMAD R10, R10, 0x4, R7 ;  /* 0x000000040a0a7824 */ /* 0x000fe200078e0207 */
[----:B--2---:R-:W-:Y:S02]  /*0520*/  I2FP.F32.U32 R13, R4 ;  /* 0x00000004000d7245 */ /* 0x004fe40000201000 */
[----:B------:R-:W-:Y:S01]  /*0530*/  LEA.HI R0, R0, R3, RZ, 0x2 ;  /* 0x0000000300007211 */ /* 0x000fe200078f10ff */
[C---:B------:R-:W-:Y:S01]  /*0540*/  IMAD.SHL.U32 R19, R10.reuse, 0x4, RZ ;  /* 0x000000040a137824 */ /* 0x040fe200078e00ff */
[----:B------:R-:W-:Y:S01]  /*0550*/  LEA.HI R7, R10, R10, RZ, 0x1 ;  /* 0x0000000a0a077211 */ /* 0x000fe200078f08ff */
[----:B------:R-:W-:Y:S01]  /*0560*/  FMUL R13, R13, UR4 ;  /* 0x000000040d0d7c20 */ /* 0x000fe20008400000 */
[----:B-----5:R-:W-:Y:S01]  /*0570*/  IMAD.MOV R15, RZ, RZ, -R11 ;  /* 0x000000ffff0f7224 */ /* 0x020fe200078e0a0b */
[----:B------:R-:W-:Y:S01]  /*0580*/  LOP3.LUT R0, R0, 0xfffffffc, RZ, 0xc0, !PT ;  /* 0xfffffffc00007812 */ /* 0x000fe200078ec0ff */
[----:B------:R-:W-:Y:S01]  /*0590*/  UMOV UR4, 0x20 ;  /* 0x0000002000047882 */ /* 0x000fe20000000000 */
[----:B------:R-:W-:Y:S01]  /*05a0*/  LOP3.LUT R11, R7, 0xfffffffe, RZ, 0xc0, !PT ;  /* 0xfffffffe070b7812 */ /* 0x000fe200078ec0ff */
[----:B-1----:R-:W-:Y:S01]  /*05b0*/  IMAD R7, R12, R15, UR8 ;  /* 0x000000080c077e24 */ /* 0x002fe2000f8e020f */
[----:B------:R-:W1:Y:S01]  /*05c0*/  F2I.U32.TRUNC.NTZ R13, R13 ;  /* 0x0000000d000d7305 */ /* 0x000e62000020f000 */
[----:B------:R-:W-:Y:S01]  /*05d0*/  IMAD.IADD R3, R3, 0x1, -R0 ;  /* 0x0000000103037824 */ /* 0x000fe200078e0a00 */
[C---:B------:R-:W-:Y:S01]  /*05e0*/  LOP3.LUT R19, R10.reuse, 0xc, R19, 0x78, !PT ;  /* 0x0000000c0a137812 */ /* 0x040fe200078e7813 */
[----:B------:R-:W-:Y:S01]  /*05f0*/  IMAD.IADD R12, R10, 0x1, -R11 ;  /* 0x000000010a0c7824 */ /* 0x000fe200078e0a0b */
[----:B------:R-:W-:-:S04]  /*0600*/  @!UP0 UIADD3 UR4, -UR4, 0x100000, URZ ;  /* 0x0010000004048890 */ /* 0x000fc8000fffe13f */
[----:B------:R-:W-:Y:S02]  /*0610*/  @!UP0 USHF.L.U32 UR5, UR4, 0xb, URZ ;  /* 0x0000000b04058899 */ /* 0x000fe4000800063f */
[----:B------:R-:W-:Y:S01]  /*0620*/  @!UP0 USHF.L.U32 UR4, UR4, 0x1, URZ ;  /* 0x0000000104048899 */ /* 0x000fe2000800063f */
[----:B---3--:R-:W-:Y:S02]  /*0630*/  ISETP.EQ.U32.AND P2, PT, R14, 0x1, PT ;  /* 0x000000010e00780c */ /* 0x008fe40003f42070 */
[C---:B------:R-:W-:Y:S02]  /*0640*/  ISETP.NE.AND P1, PT, R3.reuse, 0x3, PT ;  /* 0x000000030300780c */ /* 0x040fe40003f25270 */
[----:B------:R-:W-:Y:S01]  /*0650*/  ISETP.NE.AND P4, PT, R12, R7, PT ;  /* 0x000000070c00720c */ /* 0x000fe20003f85270 */
[----:B----4-:R-:W-:Y:S01]  /*0660*/  @!UP0 ULEA UR6, UR7, UR6, 0x18 ;  /* 0x0000000607068291 */ /* 0x010fe2000f8ec03f */
[----:B------:R-:W-:Y:S01]  /*0670*/  ISETP.EQ.OR P1, PT, R3, RZ, !P1 ;  /* 0x000000ff0300720c */ /* 0x000fe20004f22670 */
[----:B------:R-:W-:Y:S01]  /*0680*/  VOTEU.ALL UP0, P0 ;  /* 0x00000000003f7886 */ /* 0x000fe20000000000 */
[----:B------:R-:W-:Y:S01]  /*0690*/  LOP3.LUT P0, RZ, R8, 0x7, RZ, 0xc0, !PT ;  /* 0x0000000708ff7812 */ /* 0x000fe2000780c0ff */
[C---:B------:R-:W-:Y:S01]  /*06a0*/  VIADD R8, R2.reuse, 0xffffffff ;  /* 0xffffffff02087836 */ /* 0x040fe20000000000 */
[----:B------:R-:W-:Y:S01]  /*06b0*/  ISETP.EQ.AND P1, PT, R2, RZ, P1 ;  /* 0x000000ff0200720c */ /* 0x000fe20000f22270 */
[----:B-1----:R-:W-:Y:S01]  /*06c0*/  IMAD.MOV R23, RZ, RZ, -R13 ;  /* 0x000000ffff177224 */ /* 0x002fe200078e0a0d */
[----:B------:R-:W-:-:S02]  /*06d0*/  ISETP.LT.U32.AND P0, PT, R19, 0x2, !P0 ;  /* 0x000000021300780c */ /* 0x000fc40004701070 */
[----:B------:R-:W-:Y:S01]  /*06e0*/  ISETP.GE.U32.AND P6, PT, R8, 0x2, PT ;  /* 0x000000020800780c */ /* 0x000fe20003fc6070 */
[----:B0-----:R-:W-:Y:S01]  /*06f0*/  IMAD R11, R9, R23, R4 ;  /* 0x00000017090b7224 */ /* 0x001fe200078e0204 */
[----:B------:R-:W-:Y:S01]  /*0700*/  SEL R18, RZ, 0x1, !P1 ;  /* 0x00000001ff127807 */ /* 0x000fe20004800000 */
[----:B------:R-:W0:Y:S02]  /*0710*/  FENCE.VIEW.ASYNC.S ;  /* 0x00000000000073c6 */ /* 0x000e240000000000 */
[----:B0-----:R0:W1:Y:S01]  /*0720*/  @!UP0 SYNCS.EXCH.64 URZ, [UR6+0x50], UR4 ;  /* 0x00005004063f85b2 */ /* 0x0010620008000100 */
[----:B------:R-:W-:Y:S02]  /*0730*/  @P4 LEA.HI R0, R19, R19, RZ, 0x1 ;  /* 0x0000001313004211 */ /* 0x000fe400078f08ff */
[----:B------:R-:W-:Y:S02]  /*0740*/  SEL R18, R18, 0x2, P6 ;  /* 0x0000000212127807 */ /* 0x000fe40003000000 */
[----:B------:R-:W-:-:S04]  /*0750*/  @P4 SHF.R.S32.HI R0, RZ, 0x1, R0 ;  /* 0x00000001ff004819 */ /* 0x000fc80000011400 */
[----:B------:R-:W-:Y:S02]  /*0760*/  @P4 ISETP.NE.AND P5, PT, R0, R11, PT ;  /* 0x0000000b0000420c */ /* 0x000fe40003fa5270 */
[----:B------:R-:W-:Y:S02]  /*0770*/  SEL R11, RZ, 0x1, !P0 ;  /* 0x00000001ff0b7807 */ /* 0x000fe40004000000 */
[----:B------:R-:W-:Y:S02]  /*0780*/  @P4 SEL R22, RZ, 0x1, P5 ;  /* 0x00000001ff164807 */ /* 0x000fe40002800000 */
[----:B------:R-:W-:Y:S01]  /*0790*/  LOP3.LUT R0, R61, 0x7f, RZ, 0xc0, !PT ;  /* 0x0000007f3d007812 */ /* 0x000fe200078ec0ff */
[----:B------:R0:W2:Y:S01]  /*07a0*/  @!UP1 SYNCS.EXCH.64 URZ, [UR6+0x58], UR4 ;  /* 0x00005804063f95b2 */ /* 0x0000a20008000100 */
[----:B------:R-:W-:Y:S01]  /*07b0*/  LOP3.LUT R22, R22, R11, RZ, 0xc0, !PT ;  /* 0x0000000b16167212 */ /* 0x000fe200078ec0ff */
[----:B------:R-:W-:Y:S01]  /*07c0*/  NOP ;  /* 0x0000000000007918 */ /* 0x000fe20000000000 */
[----:B------:R-:W-:Y:S05]  /*07d0*/  @!P2 BRA `(.L_x_3) ;  /* 0x000000000008a947 */ /* 0x000fea0003800000 */
[----:B-12---:R-:W-:Y:S01]  /*07e0*/  UCGABAR_ARV ;  /* 0x00000000000079c7 */ /* 0x006fe20008000000 */
[----:B------:R-:W-:Y:S05]  /*07f0*/  BRA `(.L_x_4) ;  /* 0x0000000000047947 */ /* 0x000fea0003800000 */
.L_x_3:
[----:B-12---:R-:W-:Y:S01]  /*0800*/  NOP ;  /* 0x0000000000007918 */ /* 0x006fe20000000000 */
.L_x_4:
[----:B------:R-:W1:Y:S01]  /*0810*/  LDC R2, c[0x0][0x65c] ;  /* 0x00019700ff027b82 */ /* 0x000e620000000800 */
[----:B------:R-:W-:Y:S02]  /*0820*/  IMAD.U32 R10, RZ, RZ, UR8 ;  /* 0x00000008ff0a7e24 */ /* 0x000fe4000f8e00ff */
[----:B------:R-:W-:Y:S01]  /*0830*/  IMAD.MOV.U32 R11, RZ, RZ, RZ ;  /* 0x000000ffff0b7224 */ /* 0x000fe200078e00ff */
[----:B-1----:R-:W-:-:S04]  /*0840*/  ISETP.NE.AND P1, PT, R2, 0x1, PT ;  /* 0x000000010200780c */ /* 0x002fc80003f25270 */
[----:B------:R-:W-:-:S09]  /*0850*/  P2R R5, PR, RZ, 0x2 ;  /* 0x00000002ff057803 */ /* 0x000fd20000000000 */
[----:B------:R-:W1:Y:S01]  /*0860*/  @P1 LDC R17, c[0x0][0x10] ;  /* 0x00000400ff111b82 */ /* 0x000e620000000800 */
[----:B------:R-:W-:Y:S02]  /*0870*/  @P1 IMAD.MOV.U32 R5, RZ, RZ, RZ ;  /* 0x000000ffff051224 */ /* 0x000fe400078e00ff */
[----:B------:R-:W-:-:S05]  /*0880*/  @P1 IMAD.MOV.U32 R15, RZ, RZ, RZ ;  /* 0x000000ffff0f1224 */ /* 0x000fca00078e00ff */
[----:B------:R-:W2:Y:S01]  /*0890*/  @!P1 LDC R13, c[0x0][0xc] ;  /* 0x00000300ff0d9b82 */ /* 0x000ea20000000800 */
[----:B0-----:R-:W-:Y:S01]  /*08a0*/  ULDC UR4, c[0x0][0xc] ;  /* 0x0000030000047ab9 */ /* 0x001fe20000000800 */
[----:B------:R-:W-:Y:S01]  /*08b0*/  ULDC UR5, c[0x0][0x10] ;  /* 0x0000040000057ab9 */ /* 0x000fe20000000800 */
[----:B------:R-:W-:Y:S01]  /*08c0*/  ULDC UR6, c[0x0][0x14] ;  /* 0x0000050000067ab9 */ /* 0x000fe20000000800 */
[----:B------:R-:W-:-:S04]  /*08d0*/  UIMAD.WIDE.U32 UR4, UR4, UR5, URZ ;  /* 0x00000005040472a5 */ /* 0x000fc8000f8e003f */
[----:B------:R-:W-:Y:S02]  /*08e0*/  UIMAD.WIDE.U32 UR38, UR4, UR6, URZ ;  /* 0x00000006042672a5 */ /* 0x000fe4000f8e003f */
[----:B------:R-:W-:-:S04]  /*08f0*/  UIMAD UR41, UR5, UR6, URZ ;  /* 0x00000006052972a4 */ /* 0x000fc8000f8e023f */
[----:B------:R-:W-:Y:S01]  /*0900*/  UIADD3 UR41, UR39, UR41, URZ ;  /* 0x0000002927297290 */ /* 0x000fe2000fffe03f */
[----:B-1----:R-:W-:-:S04]  /*0910*/  @P1 IMAD.WIDE.U32 R16, R17, UR8, R4 ;  /* 0x0000000811101c25 */ /* 0x002fc8000f8e0004 */
[----:B------:R-:W-:Y:S02]  /*0920*/  @P1 IMAD.IADD R17, R17, 0x1, R15 ;  /* 0x0000000111111824 */ /* 0x000fe400078e020f */
[----:B--2---:R-:W-:-:S04]  /*0930*/  @!P1 IMAD.WIDE.U32 R10, R4, R13, R10 ;  /* 0x0000000d040a9225 */ /* 0x004fc800078e000a */
[----:B------:R-:W-:Y:S02]  /*0940*/  @!P1 IMAD.MOV.U32 R16, RZ, RZ, R10 ;  /* 0x000000ffff109224 */ /* 0x000fe400078e000a */
[----:B------:R-:W-:Y:S01]  /*0950*/  @!P1 IMAD.MOV.U32 R17, RZ, RZ, R11 ;  /* 0x000000ffff119224 */ /* 0x000fe200078e000b */
[----:B------:R-:W-:Y:S06]  /*0960*/  @!P2 BRA `(.L_x_5) ;  /* 0x00000000000ca947 */ /* 0x000fec0003800000 */
[----:B------:R-:W-:Y:S01]  /*0970*/  UCGABAR_WAIT ;  /* 0x0000000000007dc7 */ /* 0x000fe20008000000 */
[----:B------:R-:W-:Y:S01]  /*0980*/  CCTL.IVALL ;  /* 0x00000000ff00798f */ /* 0x000fe20002000000 */
[----:B------:R-:W-:Y:S05]  /*0990*/  BRA `(.L_x_6) ;  /* 0x0000000000047947 */ /* 0x000fea0003800000 */
.L_x_5:
[----:B------:R-:W-:Y:S06]  /*09a0*/  BAR.SYNC.DEFER_BLOCKING 0x0 ;  /* 0x0000000000007b1d */ /* 0x000fec0000010000 */
.L_x_6:
[----:B------:R-:W-:Y:S05]  /*09b0*/  @!P3 BRA `(.L_x_7) ;  /* 0x0000003c0054b947 */ /* 0x000fea0003800000 */
[----:B------:R-:W-:-:S13]  /*09c0*/  ISETP.GT.U32.AND P0, PT, R8, 0x1, PT ;  /* 0x000000010800780c */ /* 0x000fda0003f04070 */
[----:B------:R-:W-:Y:S05]  /*09d0*/  @P0 EXIT ;  /* 0x000000000000094d */ /* 0x000fea0003800000 */
[----:B------:R-:W-:Y:S01]  /*09e0*/  ULDC.64 UR4, c[0x0][0x650] ;  /* 0x0001940000047ab9 */ /* 0x000fe20000000a00 */
[----:B------:R-:W-:Y:S01]  /*09f0*/  PRMT R3, RZ, 0x7610, R3 ;  /* 0x00007610ff037816 */ /* 0x000fe20000000003 */
[----:B------:R-:W-:Y:S01]  /*0a00*/  IMAD.MOV.U32 R69, RZ, RZ, -0x1 ;  /* 0xffffffffff457424 */ /* 0x000fe200078e00ff */
[----:B------:R-:W-:Y:S01]  /*0a10*/  ISETP.GE.U32.AND P0, PT, R16, UR4, PT ;  /* 0x0000000410007c0c */ /* 0x000fe2000bf06070 */
[----:B------:R-:W-:Y:S02]  /*0a20*/  IMAD.MOV.U32 R68, RZ, RZ, -0x1 ;  /* 0xffffffffff447424 */ /* 0x000fe400078e00ff */
[----:B------:R-:W-:Y:S01]  /*0a30*/  IMAD.MOV.U32 R67, RZ, RZ, -0x1 ;  /* 0xffffffffff437424 */ /* 0x000fe200078e00ff */
[----:B------:R-:W-:-:S13]  /*0a40*/  ISETP.GE.U32.AND.EX P0, PT, R17, UR5, PT, P0 ;  /* 0x0000000511007c0c */ /* 0x000fda000bf06100 */
[----:B------:R-:W-:Y:S05]  /*0a50*/  @P0 BRA `(.L_x_8) ;  /* 0x0000000400280947 */ /* 0x000fea0003800000 */
[----:B------:R-:W0:Y:S01]  /*0a60*/  LDC.64 R24, c[0x0][0x628] ;  /* 0x00018a00ff187b82 */ /* 0x000e220000000a00 */
[----:B------:R-:W-:Y:S02]  /*0a70*/  IMAD.MOV.U32 R10, RZ, RZ, R16 ;  /* 0x000000ffff0a7224 */ /* 0x000fe400078e0010 */
[----:B------:R-:W-:-:S05]  /*0a80*/  IMAD.MOV.U32 R11, RZ, RZ, R17 ;  /* 0x000000ffff0b7224 */ /* 0x000fca00078e0011 */
[----:B------:R-:W1:Y:S08]  /*0a90*/  LDC R8, c[0x0][0x630] ;  /* 0x00018c00ff087b82 */ /* 0x000e700000000800 */
[----:B------:R-:W2:Y:S01]  /*0aa0*/  LDC.64 R26, c[0x0][0x620] ;  /* 0x00018800ff1a7b82 */ /* 0x000ea20000000a00 */
[----:B0-----:R-:W-:-:S04]  /*0ab0*/  ISETP.NE.U32.AND P0, PT, R24, RZ, PT ;  /* 0x000000ff1800720c */ /* 0x001fc80003f05070 */
[----:B------:R-:W-:-:S13]  /*0ac0*/  ISETP.NE.AND.EX P0, PT, R25, RZ, PT, P0 ;  /* 0x000000ff1900720c */ /* 0x000fda0003f05300 */
[----:B-12---:R-:W-:Y:S05]  /*0ad0*/  @!P0 BRA `(.L_x_9) ;  /* 0x0000000000288947 */ /* 0x006fea0003800000 */
[----:B------:R-:W0:Y:S02]  /*0ae0*/  LDC R3, c[0x0][0x634] ;  /* 0x00018d00ff037b82 */ /* 0x000e240000000800 */
[----:B0-----:R-:W-:-:S05]  /*0af0*/  IADD3 R3, P0, R16, R3, RZ ;  /* 0x0000000310037210 */ /* 0x001fca0007f1e0ff */
[----:B------:R-:W-:-:S04]  /*0b00*/  IMAD.X R21, RZ, RZ, R17, P0 ;  /* 0x000000ffff157224 */ /* 0x000fc800000e0611 */
[----:B------:R-:W-:-:S04]  /*0b10*/  IMAD.WIDE.U32 R10, R21, R24, RZ ;  /* 0x00000018150a7225 */ /* 0x000fc800078e00ff */
[----:B------:R-:W-:-:S04]  /*0b20*/  IMAD.WIDE.U32 R12, P0, R3, R25, R10 ;  /* 0x00000019030c7225 */ /* 0x000fc8000780000a */
[----:B------:R-:W-:-:S04]  /*0b30*/  IMAD.WIDE.U32 R10, R3, R24, RZ ;  /* 0x00000018030a7225 */ /* 0x000fc800078e00ff */
[----:B------:R-:W-:Y:S01]  /*0b40*/  IMAD.X R15, RZ, RZ, RZ, P0 ;  /* 0x000000ffff0f7224 */ /* 0x000fe200000e06ff */
[----:B------:R-:W-:Y:S01]  /*0b50*/  IADD3 RZ, P0, R11, R12, RZ ;  /* 0x0000000c0bff7210 */ /* 0x000fe20007f1e0ff */
[----:B------:R-:W-:-:S04]  /*0b60*/  IMAD.MOV.U32 R14, RZ, RZ, R13 ;  /* 0x000000ffff0e7224 */ /* 0x000fc800078e000d */
[----:B------:R-:W-:-:S08]  /*0b70*/  IMAD.WIDE.U32.X R10, R21, R25, R14, P0 ;  /* 0x00000019150a7225 */ /* 0x000fd000000e040e */
.L_x_9:
[----:B------:R-:W0:Y:S01]  /*0b80*/  LDC.64 R30, c[0x0][0x640] ;  /* 0x00019000ff1e7b82 */ /* 0x000e220000000a00 */
[-CC-:B------:R-:W-:Y:S02]  /*0b90*/  SHF.R.U64 R67, R10, R8.reuse, R11.reuse ;  /* 0x000000080a437219 */ /* 0x180fe4000000120b */
[----:B------:R-:W-:Y:S02]  /*0ba0*/  SHF.R.U32.HI R3, RZ, R8, R11 ;  /* 0x00000008ff037219 */ /* 0x000fe4000001160b */
[----:B------:R-:W-:-:S03]  /*0bb0*/  IADD3 R5, P0, RZ, -R67, RZ ;  /* 0x80000043ff057210 */ /* 0x000fc60007f1e0ff */
[----:B------:R-:W1:Y:S02]  /*0bc0*/  LDC R12, c[0x0][0x618] ;  /* 0x00018600ff0c7b82 */ /* 0x000e640000000800 */
[----:B------:R-:W-:Y:S02]  /*0bd0*/  IMAD.X R3, RZ, RZ, ~R3, P0 ;  /* 0x000000ffff037224 */ /* 0x000fe400000e0e03 */
[----:B------:R-:W-:-:S04]  /*0be0*/  IMAD.WIDE.U32 R10, R5, R26, R16 ;  /* 0x0000001a050a7225 */ /* 0x000fc800078e0010 */
[----:B------:R-:W2:Y:S01]  /*0bf0*/  LDC R20, c[0x0][0x608] ;  /* 0x00018200ff147b82 */ /* 0x000ea20000000800 */
[----:B------:R-:W-:Y:S02]  /*0c00*/  IMAD R8, R3, R26, RZ ;  /* 0x0000001a03087224 */ /* 0x000fe400078e02ff */
[----:B------:R-:W-:Y:S02]  /*0c10*/  IMAD.MOV.U32 R3, RZ, RZ, -0x1 ;  /* 0xffffffffff037424 */ /* 0x000fe400078e00ff */
[----:B------:R-:W-:Y:S02]  /*0c20*/  IMAD R5, R5, R27, R8 ;  /* 0x0000001b05057224 */ /* 0x000fe400078e0208 */
[----:B------:R-:W-:Y:S01]  /*0c30*/  IMAD R26, R9, R23, R4 ;  /* 0x00000017091a7224 */ /* 0x000fe200078e0204 */
[----:B------:R-:W3:Y:S01]  /*0c40*/  LDC R28, c[0x0][0x658] ;  /* 0x00019600ff1c7b82 */ /* 0x000ee20000000800 */
[----:B------:R-:W-:Y:S01]  /*0c50*/  IMAD.IADD R5, R11, 0x1, R5 ;  /* 0x000000010b057824 */ /* 0x000fe200078e0205 */
[----:B0-----:R-:W-:Y:S01]  /*0c60*/  ISETP.NE.U32.AND P0, PT, R30, RZ, PT ;  /* 0x000000ff1e00720c */ /* 0x001fe20003f05070 */
[----:B------:R-:W-:-:S03]  /*0c70*/  IMAD.MOV.U32 R23, RZ, RZ, 0x1 ;  /* 0x00000001ff177424 */ /* 0x000fc600078e00ff */
[----:B------:R-:W-:Y:S02]  /*0c80*/  ISETP.NE.AND.EX P0, PT, R31, RZ, PT, P0 ;  /* 0x000000ff1f00720c */ /* 0x000fe40003f05300 */
[----:B------:R-:W0:Y:S01]  /*0c90*/  LDC R24, c[0x0][0x600] ;  /* 0x00018000ff187b82 */ /* 0x000e220000000800 */
[-CC-:B-1----:R-:W-:Y:S02]  /*0ca0*/  SHF.R.U64 R14, R10, R12.reuse, R5.reuse ;  /* 0x0000000c0a0e7219 */ /* 0x182fe40000001205 */
[----:B------:R-:W-:-:S05]  /*0cb0*/  SHF.R.U32.HI R5, RZ, R12, R5 ;  /* 0x0000000cff057219 */ /* 0x000fca0000011605 */
[----:B------:R-:W1:Y:S01]  /*0cc0*/  LDC R15, c[0x0][0x648] ;  /* 0x00019200ff0f7b82 */ /* 0x000e620000000800 */
[-CC-:B--2---:R-:W-:Y:S02]  /*0cd0*/  SHF.R.U64 R27, R14, R20.reuse, R5.reuse ;  /* 0x000000140e1b7219 */ /* 0x184fe40000001205 */
[----:B------:R-:W-:-:S05]  /*0ce0*/  SHF.R.U32.HI R5, RZ, R20, R5 ;  /* 0x00000014ff057219 */ /* 0x000fca0000011605 */
[----:B------:R-:W2:Y:S01]  /*0cf0*/  LDC R21, c[0x0][0x638] ;  /* 0x00018e00ff157b82 */ /* 0x000ea20000000800 */
[-CC-:B---3--:R-:W-:Y:S02]  /*0d00*/  SHF.R.U64 R20, R27, R28.reuse, R5.reuse ;  /* 0x0000001c1b147219 */ /* 0x188fe40000001205 */
[-C--:B------:R-:W-:Y:S02]  /*0d10*/  SHF.L.U32 R3, R3, R28.reuse, RZ ;  /* 0x0000001c03037219 */ /* 0x080fe400000006ff */
[----:B------:R-:W-:Y:S01]  /*0d20*/  SHF.R.U32.HI R5, RZ, R28, R5 ;  /* 0x0000001cff057219 */ /* 0x000fe20000011605 */
[----:B------:R-:W-:Y:S01]  /*0d30*/  IMAD.MOV.U32 R4, RZ, RZ, R20 ;  /* 0x000000ffff047224 */ /* 0x000fe200078e0014 */
[----:B------:R-:W-:Y:S01]  /*0d40*/  LOP3.LUT R12, RZ, R3, RZ, 0x33, !PT ;  /* 0x00000003ff0c7212 */ /* 0x000fe200078e33ff */
[----:B------:R-:W3:Y:S01]  /*0d50*/  LDC R25, c[0x0][0x610] ;  /* 0x00018400ff197b82 */ /* 0x000ee20000000800 */
[----:B------:R-:W-:Y:S05]  /*0d60*/  @!P0 BRA `(.L_x_10) ;  /* 0x0000000000288947 */ /* 0x000fea0003800000 */
[----:B------:R-:W4:Y:S02]  /*0d70*/  LDC R3, c[0x0][0x64c] ;  /* 0x00019300ff037b82 */ /* 0x000f240000000800 */
[----:B----4-:R-:W-:-:S05]  /*0d80*/  IADD3 R3, P0, R20, R3, RZ ;  /* 0x0000000314037210 */ /* 0x010fca0007f1e0ff */
        /* <DEDUP_REMOVED lines=8> */
.L_x_10:
[----:B-1----:R-:W-:Y:S01]  /*0e10*/  SHF.R.U64 R4, R4, R15, R5 ;  /* 0x0000000f04047219 */ /* 0x002fe20000001205 */
[----:B0-----:R-:W-:Y:S01]  /*0e20*/  VIADD R5, R24, 0xffffffff ;  /* 0xffffffff18057836 */ /* 0x001fe20000000000 */
[----:B------:R-:W-:Y:S02]  /*0e30*/  SHF.L.U32 R3, R23, R28, RZ ;  /* 0x0000001c17037219 */ /* 0x000fe400000006ff */
[----:B------:R-:W-:Y:S01]  /*0e40*/  LOP3.LUT R12, R27, R12, RZ, 0xc0, !PT ;  /* 0x0000000c1b0c7212 */ /* 0x000fe200078ec0ff */
[----:B------:R-:W-:Y:S01]  /*0e50*/  IMAD.MOV R8, RZ, RZ, -R4 ;  /* 0x000000ffff087224 */ /* 0x000fe200078e0a04 */
[----:B------:R-:W-:-:S03]  /*0e60*/  SEL R7, R7, R26, !P1 ;  /* 0x0000001a07077207 */ /* 0x000fc60004800000 */
[----:B------:R-:W-:Y:S01]  /*0e70*/  IMAD R12, R3, R4, R12 ;  /* 0x00000004030c7224 */ /* 0x000fe200078e020c */
[----:B------:R-:W-:Y:S01]  /*0e80*/  LOP3.LUT R4, R14, R5, RZ, 0xc0, !PT ;  /* 0x000000050e047212 */ /* 0x000fe200078ec0ff */
[----:B--2---:R-:W-:Y:S02]  /*0e90*/  IMAD R3, R8, R21, R20 ;  /* 0x0000001508037224 */ /* 0x004fe400078e0214 */
[----:B---3--:R-:W-:Y:S02]  /*0ea0*/  IMAD R7, R12, R25, R7 ;  /* 0x000000190c077224 */ /* 0x008fe400078e0207 */
[----:B------:R-:W-:Y:S02]  /*0eb0*/  IMAD.MOV.U32 R5, RZ, RZ, 0x1 ;  /* 0x00000001ff057424 */ /* 0x000fe400078e00ff */
[----:B------:R-:W-:-:S03]  /*0ec0*/  IMAD R4, R3, R24, R4 ;  /* 0x0000001803047224 */ /* 0x000fc600078e0204 */
[----:B------:R-:W-:Y:S02]  /*0ed0*/  PRMT R3, R5, 0x7610, R3 ;  /* 0x0000761005037816 */ /* 0x000fe40000000003 */
[----:B------:R-:W-:Y:S02]  /*0ee0*/  SEL R68, R4, R7, !P1 ;  /* 0x0000000704447207 */ /* 0x000fe40004800000 */
[----:B------:R-:W-:-:S07]  /*0ef0*/  SEL R69, R7, R4, !P1 ;  /* 0x0000000407457207 */ /* 0x000fce0004800000 */
.L_x_8:
[----:B------:R-:W-:-:S08]  /*0f00*/  NOP ;  /* 0x0000000000007918 */ /* 0x000fd00000000000 */
[----:B------:R-:W0:Y:S02]  /*0f10*/  USETMAXREG.TRY_ALLOC.CTAPOOL UP0, 0xe8 ;  /* 0x000000e8000079c8 */ /* 0x000e240008000600 */
[----:B0-----:R-:W-:-:S13]  /*0f20*/  PLOP3.LUT P0, PT, PT, PT, UP0, 0x80, 0x0 ;  /* 0x000000000000781c */ /* 0x001fda0003f0f008 */
[----:B------:R-:W-:Y:S05]  /*0f30*/  @!P0 BRA `(.L_x_8) ;  /* 0xfffffffc00f08947 */ /* 0x000fea000383ffff */
[----:B------:R-:W-:Y:S01]  /*0f40*/  ULDC.64 UR4, c[0x0][0x598] ;  /* 0x0001660000047ab9 */ /* 0x000fe20000000a00 */
[----:B------:R-:W-:Y:S01]  /*0f50*/  ULDC.64 UR36, c[0x0][0x208] ;  /* 0x0000820000247ab9 */ /* 0x000fe20000000a00 */
[----:B------:R-:W-:-:S04]  /*0f60*/  ISETP.NE.U32.AND P0, PT, RZ, UR4, PT ;  /* 0x00000004ff007c0c */ /* 0x000fc8000bf05070 */
[----:B------:R-:W-:-:S13]  /*0f70*/  ISETP.NE.AND.EX P0, PT, RZ, UR5, PT, P0 ;  /* 0x00000005ff007c0c */ /* 0x000fda000bf05300 */
[----:B------:R-:W-:Y:S05]  /*0f80*/  @!P0 BRA `(.L_x_11) ;  /* 0x00000000001c8947 */ /* 0x000fea0003800000 */
[----:B------:R-:W0:Y:S02]  /*0f90*/  LDC.64 R4, c[0x0][0x598] ;  /* 0x00016600ff047b82 */ /* 0x000e240000000a00 */
[----:B0-----:R-:W2:Y:S02]  /*0fa0*/  LDG.E.64 R4, desc[UR36][R4.64] ;  /* 0x0000002404047981 */ /* 0x001ea4000c1e1b00 */
[----:B--2---:R-:W-:-:S04]  /*0fb0*/  ISETP.NE.U32.AND P0, PT, R4, RZ, PT ;  /* 0x000000ff0400720c */ /* 0x004fc80003f05070 */
[----:B------:R-:W-:-:S13]  /*0fc0*/  ISETP.NE.AND.EX P0, PT, R5, RZ, PT, P0 ;  /* 0x000000ff0500720c */ /* 0x000fda0003f05300 */
[----:B------:R-:W-:Y:S05]  /*0fd0*/  @!P0 BRA `(.L_x_11) ;  /* 0x0000000000088947 */ /* 0x000fea0003800000 */
[----:B------:R0:W5:Y:S01]  /*0fe0*/  LD.E R23, desc[UR36][R4.64] ;  /* 0x0000002404177980 */ /* 0x000162000c101900 */
[----:B------:R-:W-:Y:S05]  /*0ff0*/  BRA `(.L_x_12) ;  /* 0x0000000000247947 */ /* 0x000fea0003800000 */
.L_x_11:
[----:B------:R-:W-:Y:S02]  /*1000*/  ULDC.64 UR4, c[0x0][0x588] ;  /* 0x0001620000047ab9 */ /* 0x000fe40000000a00 */
[----:B------:R-:W-:-:S04]  /*1010*/  ISETP.NE.U32.AND P0, PT, RZ, UR4, PT ;  /* 0x00000004ff007c0c */ /* 0x000fc8000bf05070 */
[----:B------:R-:W-:-:S13]  /*1020*/  ISETP.NE.AND.EX P0, PT, RZ, UR5, PT, P0 ;  /* 0x00000005ff007c0c */ /* 0x000fda000bf05300 */
[----:B------:R-:W-:Y:S05]  /*1030*/  @!P0 BRA `(.L_x_13) ;  /* 0x00000000000c8947 */ /* 0x000fea0003800000 */
[----:B------:R-:W0:Y:S02]  /*1040*/  LDC.64 R4, c[0x0][0x588] ;  /* 0x00016200ff047b82 */ /* 0x000e240000000a00 */
[----:B0-----:R1:W5:Y:S01]  /*1050*/  LDG.E R23, desc[UR36][R4.64] ;  /* 0x0000002404177981 */ /* 0x001362000c1e1900 */
[----:B------:R-:W-:Y:S05]  /*1060*/  BRA `(.L_x_12) ;  /* 0x0000000000087947 */ /* 0x000fea0003800000 */
.L_x_13:
[----:B------:R-:W-:Y:S02]  /*1070*/  ULDC UR4, c[0x0][0x580] ;  /* 0x0001600000047ab9 */ /* 0x000fe40000000800 */
[----:B------:R-:W-:-:S07]  /*1080*/  IMAD.U32 R23, RZ, RZ, UR4 ;  /* 0x00000004ff177e24 */ /* 0x000fce000f8e00ff */
.L_x_12:
[----:B------:R-:W-:Y:S02]  /*1090*/  ULDC.64 UR4, c[0x0][0x5a0] ;  /* 0x0001680000047ab9 */ /* 0x000fe40000000a00 */
[----:B------:R-:W-:-:S04]  /*10a0*/  ISETP.NE.U32.AND P0, PT, RZ, UR4, PT ;  /* 0x00000004ff007c0c */ /* 0x000fc8000bf05070 */
[----:B------:R-:W-:-:S13]  /*10b0*/  ISETP.NE.AND.EX P0, PT, RZ, UR5, PT, P0 ;  /* 0x00000005ff007c0c */ /* 0x000fda000bf05300 */
[----:B------:R-:W-:Y:S05]  /*10c0*/  @!P0 BRA `(.L_x_14) ;  /* 0x00000000001c8947 */ /* 0x000fea0003800000 */
[----:B01----:R-:W0:Y:S02]  /*10d0*/  LDC.64 R4, c[0x0][0x5a0] ;  /* 0x00016800ff047b82 */ /* 0x003e240000000a00 */
[----:B0-----:R-:W2:Y:S02]  /*10e0*/  LDG.E.64 R4, desc[UR36][R4.64] ;  /* 0x0000002404047981 */ /* 0x001ea4000c1e1b00 */
[----:B--2---:R-:W-:-:S04]  /*10f0*/  ISETP.NE.U32.AND P0, PT, R4, RZ, PT ;  /* 0x000000ff0400720c */ /* 0x004fc80003f05070 */
[----:B------:R-:W-:-:S13]  /*1100*/  ISETP.NE.AND.EX P0, PT, R5, RZ, PT, P0 ;  /* 0x000000ff0500720c */ /* 0x000fda0003f05300 */
[----:B------:R-:W-:Y:S05]  /*1110*/  @!P0 BRA `(.L_x_14) ;  /* 0x0000000000088947 */ /* 0x000fea0003800000 */
[----:B------:R0:W5:Y:S01]  /*1120*/  LD.E R58, desc[UR36][R4.64] ;  /* 0x00000024043a7980 */ /* 0x000162000c101900 */
[----:B------:R-:W-:Y:S05]  /*1130*/  BRA `(.L_x_15) ;  /* 0x0000000000247947 */ /* 0x000fea0003800000 */
.L_x_14:
[----:B------:R-:W-:Y:S02]  /*1140*/  ULDC.64 UR4, c[0x0][0x590] ;  /* 0x0001640000047ab9 */ /* 0x000fe40000000a00 */
[----:B------:R-:W-:-:S04]  /*1150*/  ISETP.NE.U32.AND P0, PT, RZ, UR4, PT ;  /* 0x00000004ff007c0c */ /* 0x000fc8000bf05070 */
[----:B------:R-:W-:-:S13]  /*1160*/  ISETP.NE.AND.EX P0, PT, RZ, UR5, PT, P0 ;  /* 0x00000005ff007c0c */ /* 0x000fda000bf05300 */
[----:B------:R-:W-:Y:S05]  /*1170*/  @!P0 BRA `(.L_x_16) ;  /* 0x00000000000c8947 */ /* 0x000fea0003800000 */
[----:B------:R-:W2:Y:S02]  /*1180*/  LDC.64 R58, c[0x0][0x590] ;  /* 0x00016400ff3a7b82 */ /* 0x000ea40000000a00 */
[----:B--2---:R2:W5:Y:S01]  /*1190*/  LDG.E R58, desc[UR36][R58.64] ;  /* 0x000000243a3a7981 */ /* 0x004562000c1e1900 */
[----:B------:R-:W-:Y:S05]  /*11a0*/  BRA `(.L_x_15) ;  /* 0x0000000000087947 */ /* 0x000fea0003800000 */
.L_x_16:
[----:B------:R-:W-:Y:S02]  /*11b0*/  ULDC UR4, c[0x0][0x584] ;  /* 0x0001610000047ab9 */ /* 0x000fe40000000800 */
[----:B------:R-:W-:-:S07]  /*11c0*/  IMAD.U32 R58, RZ, RZ, UR4 ;  /* 0x00000004ff3a7e24 */ /* 0x000fce000f8e00ff */
.L_x_15:
[----:B------:R-:W-:-:S13]  /*11d0*/  LOP3.LUT P0, RZ, R3, 0xff, RZ, 0xc0, !PT ;  /* 0x000000ff03ff7812 */ /* 0x000fda000780c0ff */
[----:B------:R-:W-:Y:S05]  /*11e0*/  @!P0 EXIT ;  /* 0x000000000000894d */ /* 0x000fea0003800000 */
[----:B------:R-:W3:Y:S01]  /*11f0*/  LDC R60, c[0x0][0x658] ;  /* 0x00019600ff3c7b82 */ /* 0x000ee20000000800 */
[----:B------:R-:W-:Y:S01]  /*1200*/  LOP3.LUT R6, R6, 0x1, RZ, 0xc0, !PT ;  /* 0x0000000106067812 */ /* 0x000fe200078ec0ff */
[----:B------:R-:W-:Y:S01]  /*1210*/  ULDC.64 UR6, c[0x0][0x288] ;  /* 0x0000a20000067ab9 */ /* 0x000fe20000000a00 */
[----:B------:R-:W-:Y:S01]  /*1220*/  SHF.R.U32.HI R3, RZ, 0x1, R0 ;  /* 0x00000001ff037819 */ /* 0x000fe20000011600 */
[----:B------:R-:W-:Y:S01]  /*1230*/  UIADD3 UR4, UR7, 0xff, URZ ;  /* 0x000000ff07047890 */ /* 0x000fe2000fffe03f */
[----:B------:R-:W-:Y:S01]  /*1240*/  SHF.R.U32.HI R0, RZ, 0x2, R61 ;  /* 0x00000002ff007819 */ /* 0x000fe2000001163d */
[----:B01----:R-:W-:Y:S01]  /*1250*/  IMAD.SHL.U32 R5, R6, 0x40, RZ ;  /* 0x0000004006057824 */ /* 0x003fe200078e00ff */
[----:B------:R-:W-:Y:S01]  /*1260*/  LOP3.LUT R3, R3, 0x30, RZ, 0xc0, !PT ;  /* 0x0000003003037812 */ /* 0x000fe200078ec0ff */
[----:B------:R-:W0:Y:S01]  /*1270*/  LDC R63, c[0x0][0x600] ;  /* 0x00018000ff3f7b82 */ /* 0x000e220000000800 */
[----:B------:R-:W-:Y:S01]  /*1280*/  LOP3.LUT R0, R0, 0x7, RZ, 0xc0, !PT ;  /* 0x0000000700007812 */ /* 0x000fe200078ec0ff */
[----:B------:R-:W-:Y:S01]  /*1290*/  USHF.R.S32.HI UR5, URZ, 0x1f, UR4 ;  /* 0x0000001f3f057899 */ /* 0x000fe20008011404 */
[----:B--2---:R-:W-:Y:S01]  /*12a0*/  LOP3.LUT R59, R61, 0x3, RZ, 0xc0, !PT ;  /* 0x000000033d3b7812 */ /* 0x004fe200078ec0ff */
[----:B------:R-:W-:Y:S01]  /*12b0*/  IMAD.MOV.U32 R7, RZ, RZ, 0x1 ;  /* 0x00000001ff077424 */ /* 0x000fe200078e00ff */
[--C-:B------:R-:W-:Y:S01]  /*12c0*/  LOP3.LUT R56, R5, 0x40, R0.reuse, 0xe2, !PT ;  /* 0x0000004005387812 */ /* 0x100fe200078ee200 */
[----:B------:R-:W-:Y:S01]  /*12d0*/  ULEA.HI UR5, UR5, UR4, URZ, 0x8 ;  /* 0x0000000405057291 */ /* 0x000fe2000f8f403f */
[-C--:B------:R-:W-:Y:S01]  /*12e0*/  IADD3 R5, RZ, -R3.reuse, -R0 ;  /* 0x80000003ff057210 */ /* 0x080fe20007ffe800 */
[----:B------:R-:W-:Y:S01]  /*12f0*/  IMAD.U32 R4, RZ, RZ, UR6 ;  /* 0x00000006ff047e24 */ /* 0x000fe2000f8e00ff */
[----:B------:R-:W-:Y:S01]  /*1300*/  LOP3.LUT R56, R56, R3, RZ, 0xfc, !PT ;  /* 0x0000000338387212 */ /* 0x000fe200078efcff */
[----:B------:R-:W-:Y:S01]  /*1310*/  USHF.R.S32.HI UR43, URZ, 0x8, UR5 ;  /* 0x000000083f2b7899 */ /* 0x000fe20008011405 */
[----:B------:R-:W-:Y:S01]  /*1320*/  IMAD.MOV.U32 R3, RZ, RZ, -0x1 ;  /* 0xffffffffff037424 */ /* 0x000fe200078e00ff */
[----:B------:R-:W-:Y:S01]  /*1330*/  LOP3.LUT R62, R61, 0x80, RZ, 0xc0, !PT ;  /* 0x000000803d3e7812 */ /* 0x000fe200078ec0ff */
[----:B------:R-:W-:Y:S01]  /*1340*/  IMAD R5, R6, -0x40, R5 ;  /* 0xffffffc006057824 */ /* 0x000fe200078e0205 */
[----:B------:R-:W-:Y:S01]  /*1350*/  UISETP.LT.AND UP0, UPT, UR43, 0x1, UPT ;  /* 0x000000012b00788c */ /* 0x000fe2000bf01270 */
[----:B------:R-:W-:Y:S01]  /*1360*/  IMAD R59, R59, -0x2, R4 ;  /* 0xfffffffe3b3b7824 */ /* 0x000fe200078e0204 */
[-C--:B---3--:R-:W-:Y:S01]  /*1370*/  SHF.L.U32 R3, R3, R60.reuse, RZ ;  /* 0x0000003c03037219 */ /* 0x088fe200000006ff */
[----:B------:R-:W-:Y:S01]  /*1380*/  ULDC UR4, c[0x0][0x284] ;  /* 0x0000a10000047ab9 */ /* 0x000fe20000000800 */
[----:B------:R-:W-:Y:S01]  /*1390*/  USEL UR44, UR43, 0x1, UP0 ;  /* 0x000000012b2c7887 */ /* 0x000fe20008000000 */
[----:B------:R-:W-:Y:S01]  /*13a0*/  SHF.L.U32 R60, R7, R60, RZ ;  /* 0x0000003c073c7219 */ /* 0x000fe200000006ff */
[----:B------:R-:W-:Y:S01]  /*13b0*/  IMAD.SHL.U32 R61, R61, 0x2, RZ ;  /* 0x000000023d3d7824 */ /* 0x000fe200078e00ff */
[----:B------:R-:W-:Y:S01]  /*13c0*/  SHF.R.U32.HI R62, RZ, 0x7, R62 ;  /* 0x00000007ff3e7819 */ /* 0x000fe2000001163e */
[----:B------:R-:W-:Y:S01]  /*13d0*/  VIADD R65, R5, UR4 ;  /* 0x0000000405417c36 */ /* 0x000fe20008000000 */
[----:B------:R-:W-:Y:S01]  /*13e0*/  LOP3.LUT R64, RZ, R3, RZ, 0x33, !PT ;  /* 0x00000003ff407212 */ /* 0x000fe200078e33ff */
[----:B0-----:R-:W-:Y:S01]  /*13f0*/  VIADD R63, R63, 0xffffffff ;  /* 0xffffffff3f3f7836 */ /* 0x001fe20000000000 */
[----:B------:R-:W-:Y:S01]  /*1400*/  UIADD3 UR44, UR43, -UR44, URZ ;  /* 0x8000002c2b2c7290 */ /* 0x000fe2000fffe03f */
[----:B------:R-:W-:Y:S01]  /*1410*/  IMAD.MOV.U32 R57, RZ, RZ, RZ ;  /* 0x000000ffff397224 */ /* 0x000fe200078e00ff */
[----:B------:R-:W-:Y:S01]  /*1420*/  UMOV UR40, URZ ;  /* 0x0000003f00287c82 */ /* 0x000fe20008000000 */
[----:B------:R-:W-:-:S09]  /*1430*/  UMOV UR42, URZ ;  /* 0x0000003f002a7c82 */ /* 0x000fd20008000000 */
.L_x_102:
[----:B0-----:R-:W0:Y:S01]  /*1440*/  SHFL.IDX PT, R0, R62, RZ, 0x1f ;  /* 0x00001fff3e007589 */ /* 0x001e2200000e0000 */
[----:B------:R-:W1:Y:S01]  /*1450*/  S2UR UR7, SR_CgaCtaId ;  /* 0x00000000000779c3 */ /* 0x000e620000008800 */
[----:B------:R-:W-:Y:S01]  /*1460*/  UMOV UR6, 0x400 ;  /* 0x0000040000067882 */ /* 0x000fe20000000000 */
[----:B0-----:R-:W-:Y:S01]  /*1470*/  R2UR UR4, R0 ;  /* 0x00000000000472ca */ /* 0x001fe200000e0000 */
[----:B-1----:R-:W-:-:S12]  /*1480*/  ULEA UR6, UR7, UR6, 0x18 ;  /* 0x0000000607067291 */ /* 0x002fd8000f8ec03f */
[----:B------:R-:W-:-:S04]  /*1490*/  ULEA.HI UR5, UR4, UR4, URZ, 0x1 ;  /* 0x0000000404057291 */ /* 0x000fc8000f8f083f */
[----:B------:R-:W-:-:S04]  /*14a0*/  ULOP3.LUT UR5, UR5, 0x7fffe, URZ, 0xc0, !UPT ;  /* 0x0007fffe05057892 */ /* 0x000fc8000f8ec03f */
[----:B------:R-:W-:-:S03]  /*14b0*/  UIADD3 UR5, UR4, -UR5, URZ ;  /* 0x8000000504057290 */ /* 0x000fc6000fffe03f */
[----:B------:R-:W-:Y:S01]  /*14c0*/  ULDC UR4, c[0x0][0x28c] ;  /* 0x0000a30000047ab9 */ /* 0x000fe20000000800 */
[----:B------:R-:W-:Y:S01]  /*14d0*/  ULEA UR5, UR5, UR6, 0xd ;  /* 0x0000000605057291 */ /* 0x000fe2000f8e683f */
[----:B------:R-:W-:-:S03]  /*14e0*/  ISETP.LT.AND P0, PT, RZ, UR4, PT ;  /* 0x00000004ff007c0c */ /* 0x000fc6000bf01270 */
[----:B------:R-:W-:-:S04]  /*14f0*/  UIADD3 UR5, UR5, 0x100, URZ ;  /* 0x0000010005057890 */ /* 0x000fc8000fffe03f */
[----:B------:R-:W-:-:S04]  /*1500*/  USHF.R.U32.HI UR5, URZ, 0x4, UR5 ;  /* 0x000000043f057899 */ /* 0x000fc80008011605 */
[----:B------:R-:W-:-:S04]  /*1510*/  ULOP3.LUT UR5, UR5, 0x3fff, URZ, 0xc0, !UPT ;  /* 0x00003fff05057892 */ /* 0x000fc8000f8ec03f */
[----:B------:R-:W-:Y:S01]  /*1520*/  ULOP3.LUT UR45, UR5, 0x10000, URZ, 0xfc, !UPT ;  /* 0x00010000052d7892 */ /* 0x000fe2000f8efc3f */
[----:B---34-:R-:W-:Y:S11]  /*1530*/  @P0 BRA `(.L_x_17) ;  /* 0x0000000000400947 */ /* 0x018ff60003800000 */
[----:B------:R-:W-:Y:S01]  /*1540*/  MOV R0, 0x0 ;  /* 0x0000000000007802 */ /* 0x000fe20000000f00 */
[----:B------:R-:W-:Y:S01]  /*1550*/  ULDC.64 UR4, c[0x4][0x68] ;  /* 0x01001a0000047ab9 */ /* 0x000fe20000000a00 */
[----:B------:R-:W-:Y:S01]  /*1560*/  ULDC.64 UR6, c[0x4][0x8] ;  /* 0x0100020000067ab9 */ /* 0x000fe20000000a00 */
[----:B------:R-:W-:Y:S01]  /*1570*/  IMAD.U32 R4, RZ, RZ, UR4 ;  /* 0x00000004ff047e24 */ /* 0x000fe2000f8e00ff */
[----:B------:R0:W1:Y:S01]  /*1580*/  LDC.64 R14, c[0x4][R0] ;  /* 0x01000000000e7b82 */ /* 0x0000620000000a00 */
[----:B------:R-:W-:Y:S01]  /*1590*/  IMAD.U32 R5, RZ, RZ, UR5 ;  /* 0x00000005ff057e24 */ /* 0x000fe2000f8e00ff */
[----:B------:R-:W-:Y:S01]  /*15a0*/  ULDC.64 UR4, c[0x4][0x70] ;  /* 0x01001c0000047ab9 */ /* 0x000fe20000000a00 */
[----:B------:R-:W-:Y:S02]  /*15b0*/  IMAD.U32 R10, RZ, RZ, UR6 ;  /* 0x00000006ff0a7e24 */ /* 0x000fe4000f8e00ff */
[----:B------:R-:W-:Y:S02]  /*15c0*/  IMAD.U32 R6, RZ, RZ, UR4 ;  /* 0x00000004ff067e24 */ /* 0x000fe4000f8e00ff */
[----:B------:R-:W-:-:S02]  /*15d0*/  IMAD.U32 R7, RZ, RZ, UR5 ;  /* 0x00000005ff077e24 */ /* 0x000fc4000f8e00ff */
[----:B------:R-:W-:Y:S02]  /*15e0*/  IMAD.U32 R11, RZ, RZ, UR7 ;  /* 0x00000007ff0b7e24 */ /* 0x000fe4000f8e00ff */
[----:B------:R-:W-:Y:S02]  /*15f0*/  IMAD.MOV.U32 R8, RZ, RZ, 0x1e1 ;  /* 0x000001e1ff087424 */ /* 0x000fe400078e00ff */
[----:B------:R-:W-:Y:S02]  /*1600*/  IMAD.MOV.U32 R12, RZ, RZ, 0x1 ;  /* 0x00000001ff0c7424 */ /* 0x000fe400078e00ff */
[----:B0-----:R-:W-:-:S07]  /*1610*/  IMAD.MOV.U32 R13, RZ, RZ, RZ ;  /* 0x000000ffff0d7224 */ /* 0x001fce00078e00ff */
[----:B------:R-:W-:-:S07]  /*1620*/  LEPC R20, `(.L_x_17) ;  /* 0x000000001014794e */ /* 0x000fce0000000000 */
[----:B-1---5:R-:W-:Y:S05]  /*1630*/  CALL.ABS.NOINC R14 ;  /* 0x000000000e007343 */ /* 0x022fea0003c00000 */
.L_x_17:
[----:B------:R-:W-:-:S04]  /*1640*/  LOP3.LUT R0, R18, 0x1, RZ, 0xfc, !PT ;  /* 0x0000000112007812 */ /* 0x000fc800078efcff */
[----:B------:R-:W-:-:S13]  /*1650*/  ISETP.NE.AND P0, PT, R0, 0x3, PT ;  /* 0x000000030000780c */ /* 0x000fda0003f05270 */
[----:B------:R-:W-:Y:S05]  /*1660*/  @!P0 BRA `(.L_x_18) ;  /* 0x0000000000048947 */ /* 0x000fea0003800000 */
[----:B------:R-:W-:Y:S01]  /*1670*/  BPT.TRAP 0x1 ;  /* 0x000000040000795c */ /* 0x000fe20000300000 */
.L_x_18:
[----:B------:R-:W0:Y:S01]  /*1680*/  S2UR UR5, SR_CgaCtaId ;  /* 0x00000000000579c3 */ /* 0x000e220000008800 */
[----:B------:R-:W-:Y:S01]  /*1690*/  UMOV UR4, 0x400 ;  /* 0x0000040000047882 */ /* 0x000fe20000000000 */
[----:B------:R-:W-:Y:S02]  /*16a0*/  IMAD.U32 R0, RZ, RZ, UR40 ;  /* 0x00000028ff007e24 */ /* 0x000fe4000f8e00ff */
[----:B------:R-:W-:-:S03]  /*16b0*/  IMAD.U32 R3, RZ, RZ, UR42 ;  /* 0x0000002aff037e24 */ /* 0x000fc6000f8e00ff */
[----:B------:R-:W-:Y:S01]  /*16c0*/  SHF.L.U32 R0, R0, 0x1f, RZ ;  /* 0x0000001f00007819 */ /* 0x000fe200000006ff */
[----:B0-----:R-:W-:-:S06]  /*16d0*/  ULEA UR4, UR5, UR4, 0x18 ;  /* 0x0000000405047291 */ /* 0x001fcc000f8ec03f */
[----:B------:R-:W-:-:S04]  /*16e0*/  IMAD.U32 R6, RZ, RZ, UR4 ;  /* 0x00000004ff067e24 */ /* 0x000fc8000f8e00ff */
[----:B------:R-:W-:-:S04]  /*16f0*/  IMAD R3, R3, 0x8, R6 ;  /* 0x0000000803037824 */ /* 0x000fc800078e0206 */
[----:B------:R0:W1:Y:S01]  /*1700*/  SYNCS.PHASECHK.TRANS64.TRYWAIT P1, [R3+URZ], R0 ;  /* 0x00000000030075a7 */ /* 0x000062000802017f */
[----:B------:R-:W-:Y:S05]  /*1710*/  @!P0 BRA `(.L_x_19) ;  /* 0x0000000000048947 */ /* 0x000fea0003800000 */
[----:B------:R-:W-:Y:S01]  /*1720*/  BPT.TRAP 0x1 ;  /* 0x000000040000795c */ /* 0x000fe20000300000 */
.L_x_19:
[----:B------:R-:W-:-:S05]  /*1730*/  IMAD.U32 R4, RZ, RZ, UR44 ;  /* 0x0000002cff047e24 */ /* 0x000fca000f8e00ff */
[----:B------:R-:W-:Y:S01]  /*1740*/  ISETP.GE.AND P2, PT, R4, 0x1, PT ;  /* 0x000000010400780c */ /* 0x000fe20003f46270 */
[----:B-1----:R-:W-:-:S12]  /*1750*/  @P1 BRA `(.L_x_20) ;  /* 0x0000000000081947 */ /* 0x002fd80003800000 */
[----:B------:R-:W1:Y:S02]  /*1760*/  SYNCS.PHASECHK.TRANS64.TRYWAIT P1, [R3+URZ], R0 ;  /* 0x00000000030075a7 */ /* 0x000e64000802017f */
[----:B-1----:R-:W-:Y:S05]  /*1770*/  @!P1 BRA `(.L_x_21) ;  /* 0x00000044006c9947 */ /* 0x002fea0003800000 */
.L_x_20:
[----:B------:R-:W-:Y:S05]  /*1780*/  WARPSYNC.ALL ;  /* 0x0000000000007948 */ /* 0x000fea0003800000 */
[----:B------:R-:W-:Y:S01]  /*1790*/  R2UR UR4, R6 ;  /* 0x00000000060472ca */ /* 0x000fe200000e0000 */
[----:B------:R-:W-:Y:S01]  /*17a0*/  ULEA UR5, UR42, UR45, 0xb ;  /* 0x0000002d2a057291 */ /* 0x000fe2000f8e583f */
[----:B------:R-:W-:Y:S01]  /*17b0*/  WARPGROUP.ARRIVE ;  /* 0x00000000000079c5 */ /* 0x000fe20000000000 */
[----:B------:R-:W-:Y:S01]  /*17c0*/  UMOV UR9, 0x40000040 ;  /* 0x4000004000097882 */ /* 0x000fe20000000000 */
[----:B------:R-:W-:-:S04]  /*17d0*/  UMOV UR11, 0x40000040 ;  /* 0x40000040000b7882 */ /* 0x000fc80000000000 */
[----:B------:R-:W-:-:S05]  /*17e0*/  UMOV UR8, UR5 ;  /* 0x0000000500087c82 */ /* 0x000fca0008000000 */
[----:B------:R-:W-:-:S04]  /*17f0*/  UIADD3 UR4, UR4, 0x20100, URZ ;  /* 0x0002010004047890 */ /* 0x000fc8000fffe03f */
[----:B------:R-:W-:-:S04]  /*1800*/  USHF.R.U32.HI UR4, URZ, 0x4, UR4 ;  /* 0x000000043f047899 */ /* 0x000fc80008011604 */
[----:B------:R-:W-:-:S04]  /*1810*/  ULOP3.LUT UR4, UR4, 0x3fff, URZ, 0xc0, !UPT ;  /* 0x00003fff04047892 */ /* 0x000fc8000f8ec03f */
[----:B------:R-:W-:-:S04]  /*1820*/  ULOP3.LUT UR4, UR4, 0x10000, URZ, 0xfc, !UPT ;  /* 0x0001000004047892 */ /* 0x000fc8000f8efc3f */
[----:B------:R-:W-:-:S07]  /*1830*/  ULEA UR6, UR42, UR4, 0xa ;  /* 0x000000042a067291 */ /* 0x000fce000f8e503f */
[----:B------:R-:W-:Y:S02]  /*1840*/  UMOV UR10, UR6 ;  /* 0x00000006000a7c82 */ /* 0x000fe40008000000 */
[----:B------:R-:W-:Y:S01]  /*1850*/  IGMMA.64x64x32.S8.S8 R24, gdesc[UR8], RZ, !UPT, gsb0 ;  /* 0x01e00000081879f1 */ /* 0x000fe2000c0410ff */
[----:B------:R-:W-:Y:S02]  /*1860*/  UIADD3 UR8, UR5, 0x2, URZ ;  /* 0x0000000205087890 */ /* 0x000fe4000fffe03f */
[----:B------:R-:W-:Y:S01]  /*1870*/  UIADD3 UR10, UR6, 0x2, URZ ;  /* 0x00000002060a7890 */ /* 0x000fe2000fffe03f */
[----:B------:R-:W-:Y:S01]  /*1880*/  UMOV UR9, 0x40000040 ;  /* 0x4000004000097882 */ /* 0x000fe20000000000 */
[----:B------:R-:W-:Y:S01]  /*1890*/  UMOV UR11, 0x40000040 ;  /* 0x40000040000b7882 */ /* 0x000fe20000000000 */
[----:B------:R-:W-:Y:S02]  /*18a0*/  WARPGROUP.DEPBAR.LE gsb0, 0x0 ;  /* 0x00008000000079c5 */ /* 0x000fe40000010000 */
[----:B------:R-:W-:-:S06]  /*18b0*/  WARPGROUP.ARRIVE ;  /* 0x00000000000079c5 */ /* 0x000fcc0000000000 */
[----:B------:R-:W-:Y:S01]  /*18c0*/  IGMMA.64x64x32.S8.S8 R24, gdesc[UR8], R24, gsb0 ;  /* 0x01e00000081879f1 */ /* 0x000fe20008041018 */
        /* <DEDUP_REMOVED lines=41> */
[----:B------:R-:W-:Y:S03]  /*1b60*/  IGMMA.64x64x32.S8.S8 R24, gdesc[UR8], R24, gsb0 ;  /* 0x01e00000081879f1 */ /* 0x000fe60008041018 */
[----:B------:R-:W-:Y:S02]  /*1b70*/  WARPGROUP.DEPBAR.LE gsb0, 0x0 ;  /* 0x00008000000079c5 */ /* 0x000fe40000010000 */
[----:B------:R-:W-:Y:S05]  /*1b80*/  @!P2 BRA `(.L_x_22) ;  /* 0x000000040098a947 */ /* 0x000fea0003800000 */
[----:B------:R-:W-:Y:S01]  /*1b90*/  UIADD3 UR5, UR42, 0x1, URZ ;  /* 0x000000012a057890 */ /* 0x000fe2000fffe03f */
[----:B01----:R-:W-:Y:S02]  /*1ba0*/  IMAD.U32 R0, RZ, RZ, UR44 ;  /* 0x0000002cff007e24 */ /* 0x003fe4000f8e00ff */
[----:B------:R-:W-:Y:S01]  /*1bb0*/  IMAD.U32 R3, RZ, RZ, UR42 ;  /* 0x0000002aff037e24 */ /* 0x000fe2000f8e00ff */
[----:B------:R-:W-:-:S04]  /*1bc0*/  UISETP.NE.AND UP0, UPT, UR5, 0x4, UPT ;  /* 0x000000040500788c */ /* 0x000fc8000bf05270 */
[----:B------:R-:W-:Y:S02]  /*1bd0*/  USEL UR6, URZ, 0x1, UP0 ;  /* 0x000000013f067887 */ /* 0x000fe40008000000 */
[----:B------:R-:W-:Y:S02]  /*1be0*/  USEL UR5, UR5, URZ, UP0 ;  /* 0x0000003f05057287 */ /* 0x000fe40008000000 */
[----:B------:R-:W-:-:S06]  /*1bf0*/  ULOP3.LUT UR6, UR40, UR6, URZ, 0x3c, !UPT ;  /* 0x0000000628067292 */ /* 0x000fcc000f8e3c3f */
[----:B------:R-:W-:-:S07]  /*1c00*/  IMAD.U32 R7, RZ, RZ, UR6 ;  /* 0x00000006ff077e24 */ /* 0x000fce000f8e00ff */
.L_x_29:
[----:B------:R-:W-:Y:S05]  /*1c10*/  @!P0 BRA `(.L_x_23) ;  /* 0x0000000000048947 */ /* 0x000fea0003800000 */
[----:B------:R-:W-:Y:S01]  /*1c20*/  BPT.TRAP 0x1 ;  /* 0x000000040000795c */ /* 0x000fe20000300000 */
.L_x_23:
[----:B------:R-:W0:Y:S01]  /*1c30*/  S2UR UR7, SR_CgaCtaId ;  /* 0x00000000000779c3 */ /* 0x000e220000008800 */
[----:B------:R-:W-:Y:S01]  /*1c40*/  UMOV UR6, 0x400 ;  /* 0x0000040000067882 */ /* 0x000fe20000000000 */
[----:B------:R-:W-:Y:S01]  /*1c50*/  IMAD.U32 R5, RZ, RZ, UR5 ;  /* 0x00000005ff057e24 */ /* 0x000fe2000f8e00ff */
[----:B------:R-:W-:Y:S01]  /*1c60*/  SHF.L.U32 R4, R7, 0x1f, RZ ;  /* 0x0000001f07047819 */ /* 0x000fe200000006ff */
[----:B0-----:R-:W-:-:S06]  /*1c70*/  ULEA UR6, UR7, UR6, 0x18 ;  /* 0x0000000607067291 */ /* 0x001fcc000f8ec03f */
[----:B------:R-:W-:-:S04]  /*1c80*/  IMAD.U32 R6, RZ, RZ, UR6 ;  /* 0x00000006ff067e24 */ /* 0x000fc8000f8e00ff */
[----:B------:R-:W-:-:S04]  /*1c90*/  IMAD R5, R5, 0x8, R6 ;  /* 0x0000000805057824 */ /* 0x000fc800078e0206 */
[----:B------:R0:W1:Y:S01]  /*1ca0*/  SYNCS.PHASECHK.TRANS64.TRYWAIT P1, [R5+URZ], R4 ;  /* 0x00000004050075a7 */ /* 0x000062000802017f */
[----:B------:R-:W-:Y:S05]  /*1cb0*/  @!P0 BRA `(.L_x_24) ;  /* 0x0000000000048947 */ /* 0x000fea0003800000 */
[----:B------:R-:W-:Y:S01]  /*1cc0*/  BPT.TRAP 0x1 ;  /* 0x000000040000795c */ /* 0x000fe20000300000 */
.L_x_24:
[----:B-1----:R-:W-:Y:S05]  /*1cd0*/  @P1 BRA `(.L_x_25) ;  /* 0x0000000000081947 */ /* 0x002fea0003800000 */
[----:B------:R-:W1:Y:S02]  /*1ce0*/  SYNCS.PHASECHK.TRANS64.TRYWAIT P1, [R5+URZ], R4 ;  /* 0x00000004050075a7 */ /* 0x000e64000802017f */
[----:B-1----:R-:W-:Y:S05]  /*1cf0*/  @!P1 BRA `(.L_x_26) ;  /* 0x0000004000209947 */ /* 0x002fea0003800000 */
.L_x_25:
[----:B------:R-:W-:Y:S01]  /*1d00*/  ULEA UR6, UR5, UR45, 0xb ;  /* 0x0000002d05067291 */ /* 0x000fe2000f8e583f */
[----:B------:R-:W-:Y:S01]  /*1d10*/  WARPGROUP.ARRIVE ;  /* 0x00000000000079c5 */ /* 0x000fe20000000000 */
[----:B------:R-:W-:Y:S01]  /*1d20*/  ULEA UR7, UR5, UR4, 0xa ;  /* 0x0000000405077291 */ /* 0x000fe2000f8e503f */
[----:B------:R-:W-:Y:S01]  /*1d30*/  UMOV UR9, 0x40000040 ;  /* 0x4000004000097882 */ /* 0x000fe20000000000 */
[----:B------:R-:W-:-:S03]  /*1d40*/  UMOV UR11, 0x40000040 ;  /* 0x40000040000b7882 */ /* 0x000fc60000000000 */
[----:B------:R-:W-:Y:S02]  /*1d50*/  UMOV UR8, UR6 ;  /* 0x0000000600087c82 */ /* 0x000fe40008000000 */
[----:B------:R-:W-:Y:S02]  /*1d60*/  UMOV UR10, UR7 ;  /* 0x00000007000a7c82 */ /* 0x000fe40008000000 */
[----:B------:R-:W-:Y:S01]  /*1d70*/  IGMMA.64x64x32.S8.S8 R24, gdesc[UR8], R24, gsb0 ;  /* 0x01e00000081879f1 */ /* 0x000fe20008041018 */
[----:B------:R-:W-:Y:S02]  /*1d80*/  UIADD3 UR8, UR6, 0x2, URZ ;  /* 0x0000000206087890 */ /* 0x000fe4000fffe03f */
[----:B------:R-:W-:Y:S01]  /*1d90*/  UIADD3 UR10, UR7, 0x2, URZ ;  /* 0x00000002070a7890 */ /* 0x000fe2000fffe03f */
[----:B------:R-:W-:Y:S01]  /*1da0*/  UMOV UR9, 0x40000040 ;  /* 0x4000004000097882 */ /* 0x000fe20000000000 */
[----:B------:R-:W-:Y:S01]  /*1db0*/  UMOV UR11, 0x40000040 ;  /* 0x40000040000b7882 */ /* 0x000fe20000000000 */
[----:B------:R-:W-:-:S02]  /*1dc0*/  WARPGROUP.DEPBAR.LE gsb0, 0x0 ;  /* 0x00008000000079c5 */ /* 0x000fc40000010000 */
        /* <DEDUP_REMOVED lines=46> */
[----:B------:R-:W-:Y:S01]  /*20b0*/  BPT.TRAP 0x1 ;  /* 0x000000040000795c */ /* 0x000fe20000300000 */
.L_x_27:
[----:B------:R-:W-:-:S13]  /*20c0*/  ISETP.NE.AND P1, PT, R22, RZ, PT ;  /* 0x000000ff1600720c */ /* 0x000fda0003f25270 */
[----:B01----:R-:W-:-:S04]  /*20d0*/  @P1 IMAD R4, R3, 0x8, R6 ;  /* 0x0000000803041824 */ /* 0x003fc800078e0206 */
[----:B------:R-:W-:-:S05]  /*20e0*/  @P1 VIADD R4, R4, 0x20 ;  /* 0x0000002004041836 */ /* 0x000fca0000000000 */
[----:B------:R-:W-:-:S04]  /*20f0*/  @P1 PRMT R4, R19, 0x654, R4 ;  /* 0x0000065413041816 */ /* 0x000fc80000000004 */
[----:B------:R0:W-:Y:S01]  /*2100*/  @P1 SYNCS.ARRIVE.TRANS64.RED.A1T0 RZ, [R4+URZ], RZ ;  /* 0x000000ff04ff19a7 */ /* 0x0001e2000810043f */
[----:B------:R-:W-:-:S13]  /*2110*/  ISETP.GT.U32.AND P1, PT, R18, 0x1, PT ;  /* 0x000000011200780c */ /* 0x000fda0003f24070 */
[----:B0-----:R-:W-:Y:S05]  /*2120*/  @P1 BRA `(.L_x_28) ;  /* 0x0000000000041947 */ /* 0x001fea0003800000 */
[----:B------:R-:W-:Y:S01]  /*2130*/  BPT.TRAP 0x1 ;  /* 0x000000040000795c */ /* 0x000fe20000300000 */
.L_x_28:
[----:B------:R-:W-:Y:S01]  /*2140*/  UIADD3 UR5, UR5, 0x1, URZ ;  /* 0x0000000105057890 */ /* 0x000fe2000fffe03f */
[C---:B------:R-:W-:Y:S01]  /*2150*/  ISETP.GT.AND P2, PT, R0.reuse, 0x1, PT ;  /* 0x000000010000780c */ /* 0x040fe20003f44270 */
[----:B------:R-:W-:Y:S02]  /*2160*/  VIADD R3, R3, 0x1 ;  /* 0x0000000103037836 */ /* 0x000fe40000000000 */
[----:B------:R-:W-:Y:S01]  /*2170*/  UISETP.NE.AND UP0, UPT, UR5, 0x4, UPT ;  /* 0x000000040500788c */ /* 0x000fe2000bf05270 */
[----:B------:R-:W-:Y:S02]  /*2180*/  VIADD R0, R0, 0xffffffff ;  /* 0xffffffff00007836 */ /* 0x000fe40000000000 */
[C---:B------:R-:W-:Y:S01]  /*2190*/  ISETP.NE.AND P1, PT, R3.reuse, 0x4, PT ;  /* 0x000000040300780c */ /* 0x040fe20003f25270 */
[----:B------:R-:W-:Y:S02]  /*21a0*/  USEL UR6, URZ, 0x1, UP0 ;  /* 0x000000013f067887 */ /* 0x000fe40008000000 */
[----:B------:R-:W-:Y:S01]  /*21b0*/  USEL UR5, UR5, URZ, UP0 ;  /* 0x0000003f05057287 */ /* 0x000fe20008000000 */
[----:B------:R-:W-:-:S03]  /*21c0*/  SEL R3, R3, RZ, P1 ;  /* 0x000000ff03037207 */ /* 0x000fc60000800000 */
[----:B------:R-:W-:Y:S01]  /*21d0*/  LOP3.LUT R7, R7, UR6, RZ, 0x3c, !PT ;  /* 0x0000000607077c12 */ /* 0x000fe2000f8e3cff */
[----:B------:R-:W-:Y:S07]  /*21e0*/  @P2 BRA `(.L_x_29) ;  /* 0xfffffff800882947 */ /* 0x000fee000383ffff */
.L_x_22:
[----:B01----:R-:W0:Y:S02]  /*21f0*/  LDC R0, c[0x0][0x28c] ;  /* 0x0000a300ff007b82 */ /* 0x003e240000000800 */
[----:B0-----:R-:W-:-:S13]  /*2200*/  ISETP.GE.AND P1, PT, R0, 0x1, PT ;  /* 0x000000010000780c */ /* 0x001fda0003f26270 */
[----:B------:R-:W-:Y:S05]  /*2210*/  @!P1 BRA `(.L_x_30) ;  /* 0x0000000000389947 */ /* 0x000fea0003800000 */
[----:B------:R-:W-:Y:S05]  /*2220*/  @!P0 BRA `(.L_x_31) ;  /* 0x0000000000048947 */ /* 0x000fea0003800000 */
[----:B------:R-:W-:Y:S01]  /*2230*/  BPT.TRAP 0x1 ;  /* 0x000000040000795c */ /* 0x000fe20000300000 */
.L_x_31:
[----:B------:R-:W-:-:S13]  /*2240*/  ISETP.NE.AND P0, PT, R22, RZ, PT ;  /* 0x000000ff1600720c */ /* 0x000fda0003f05270 */
[----:B------:R-:W-:-:S05]  /*2250*/  VOTEU.ANY UP0, P0 ;  /* 0x00000000003f7886 */ /* 0x000fca0000000100 */
[----:B------:R-:W-:-:S06]  /*2260*/  @UP0 UIADD3 UR4, UR44, UR42, URZ ;  /* 0x0000002a2c040290 */ /* 0x000fcc000fffe03f */
[----:B------:R-:W-:-:S04]  /*2270*/  IMAD.U32 R0, RZ, RZ, UR4 ;  /* 0x00000004ff007e24 */ /* 0x000fc8000f8e00ff */
[----:B------:R-:W-:-:S05]  /*2280*/  @P0 IMAD.SHL.U32 R0, R0, 0x8, RZ ;  /* 0x0000000800000824 */ /* 0x000fca00078e00ff */
[----:B------:R-:W-:-:S04]  /*2290*/  @P0 LOP3.LUT R0, R0, 0x18, RZ, 0xc0, !PT ;  /* 0x0000001800000812 */ /* 0x000fc800078ec0ff */
[----:B------:R-:W-:-:S04]  /*22a0*/  @P0 IADD3 R0, R6, 0x20, R0 ;  /* 0x0000002006000810 */ /* 0x000fc80007ffe000 */
[----:B------:R-:W-:-:S04]  /*22b0*/  @P0 PRMT R0, R19, 0x654, R0 ;  /* 0x0000065413000816 */ /* 0x000fc80000000000 */
[----:B------:R0:W-:Y:S01]  /*22c0*/  @P0 SYNCS.ARRIVE.TRANS64.RED.A1T0 RZ, [R0+URZ], RZ ;  /* 0x000000ff00ff09a7 */ /* 0x0001e2000810043f */
[----:B------:R-:W-:-:S13]  /*22d0*/  ISETP.GT.U32.AND P0, PT, R18, 0x1, PT ;  /* 0x000000011200780c */ /* 0x000fda0003f04070 */
[----:B0-----:R-:W-:Y:S05]  /*22e0*/  @P0 BRA `(.L_x_30) ;  /* 0x0000000000040947 */ /* 0x001fea0003800000 */
[----:B------:R-:W-:Y:S01]  /*22f0*/  BPT.TRAP 0x1 ;  /* 0x000000040000795c */ /* 0x000fe20000300000 */
.L_x_30:
[----:B------:R-:W-:Y:S01]  /*2300*/  IMAD.SHL.U32 R68, R68, 0x40, RZ ;  /* 0x0000004044447824 */ /* 0x000fe200078e00ff */
[----:B------:R-:W-:Y:S01]  /*2310*/  ULDC UR4, c[0x0][0x288] ;  /* 0x0000a20000047ab9 */ /* 0x000fe20000000800 */
[----:B------:R-:W-:Y:S02]  /*2320*/  IMAD.SHL.U32 R10, R69, 0x80, RZ ;  /* 0x00000080450a7824 */ /* 0x000fe400078e00ff */
[----:B------:R-:W-:Y:S01]  /*2330*/  IMAD.MOV.U32 R0, RZ, RZ, -0x1 ;  /* 0xffffffffff007424 */ /* 0x000fe200078e00ff */
[----:B------:R-:W-:Y:S01]  /*2340*/  ISETP.GE.AND P0, PT, R68, UR4, PT ;  /* 0x0000000444007c0c */ /* 0x000fe2000bf06270 */
[----:B------:R-:W-:-:S03]  /*2350*/  ULDC UR4, c[0x0][0x284] ;  /* 0x0000a10000047ab9 */ /* 0x000fc60000000800 */
[----:B------:R-:W-:-:S13]  /*2360*/  ISETP.GE.OR P0, PT, R10, UR4, P0 ;  /* 0x000000040a007c0c */ /* 0x000fda0008706670 */
[----:B------:R-:W-:Y:S05]  /*2370*/  @P0 BRA `(.L_x_32) ;  /* 0x0000001c00380947 */ /* 0x000fea0003800000 */
[----:B------:R-:W0:Y:S01]  /*2380*/  LDC.64 R12, c[0x0][0x5c8] ;  /* 0x00017200ff0c7b82 */ /* 0x000e220000000a00 */
[----:B------:R-:W-:Y:S01]  /*2390*/  SHF.R.S32.HI R11, RZ, 0x1f, R67 ;  /* 0x0000001fff0b7819 */ /* 0x000fe20000011443 */
[----:B------:R-:W-:Y:S01]  /*23a0*/  ULDC.64 UR4, c[0x0][0x5d0] ;  /* 0x0001740000047ab9 */ /* 0x000fe20000000a00 */
[----:B------:R-:W-:Y:S01]  /*23b0*/  LOP3.LUT R8, R68, 0x6, R61, 0xf8, !PT ;  /* 0x0000000644087812 */ /* 0x000fe200078ef83d */
[----:B------:R-:W-:Y:S01]  /*23c0*/  IMAD.WIDE R14, R69, 0x80, R56 ;  /* 0x00000080450e7825 */ /* 0x000fe200078e0238 */
[----:B------:R-:W-:Y:S02]  /*23d0*/  BSSY B0, `(.L_x_32) ;  /* 0x00001c8000007945 */ /* 0x000fe40003800000 */
[----:B------:R-:W-:Y:S01]  /*23e0*/  SHF.R.S32.HI R9, RZ, 0x1f, R8 ;  /* 0x0000001fff097819 */ /* 0x000fe20000011408 */
[----:B------:R-:W-:Y:S02]  /*23f0*/  IMAD R4, R11, UR4, RZ ;  /* 0x000000040b047c24 */ /* 0x000fe4000f8e02ff */
[----:B------:R-:W-:-:S02]  /*2400*/  IMAD.IADD R72, R65, 0x1, -R10 ;  /* 0x0000000141487824 */ /* 0x000fc400078e0a0a */
[C---:B------:R-:W-:Y:S02]  /*2410*/  IMAD R3, R67.reuse, UR5, R4 ;  /* 0x0000000543037c24 */ /* 0x040fe4000f8e0204 */
[----:B------:R-:W-:Y:S01]  /*2420*/  IMAD.WIDE.U32 R4, R67, UR4, R8 ;  /* 0x0000000443047c25 */ /* 0x000fe2000f8e0008 */
[----:B------:R-:W-:-:S03]  /*2430*/  ULDC.64 UR4, c[0x0][0x5c0] ;  /* 0x0001700000047ab9 */ /* 0x000fc60000000a00 */
[----:B------:R-:W-:Y:S02]  /*2440*/  IMAD.IADD R5, R5, 0x1, R3 ;  /* 0x0000000105057824 */ /* 0x000fe400078e0203 */
[----:B------:R-:W-:Y:S02]  /*2450*/  IMAD.IADD R73, R59, 0x1, -R68 ;  /* 0x000000013b497824 */ /* 0x000fe400078e0a44 */
[-C--:B0-----:R-:W-:Y:S02]  /*2460*/  IMAD R3, R15, R12.reuse, RZ ;  /* 0x0000000c0f037224 */ /* 0x081fe400078e02ff */
[----:B------:R-:W-:-:S04]  /*2470*/  IMAD.WIDE.U32 R4, R14, R12, R4 ;  /* 0x0000000c0e047225 */ /* 0x000fc800078e0004 */
[----:B------:R-:W-:Y:S01]  /*2480*/  IMAD R3, R14, R13, R3 ;  /* 0x0000000d0e037224 */ /* 0x000fe200078e0203 */
[----:B------:R-:W-:-:S04]  /*2490*/  IADD3 R6, P0, R4, UR4, RZ ;  /* 0x0000000404067c10 */ /* 0x000fc8000ff1e0ff */
[----:B------:R-:W-:Y:S02]  /*24a0*/  IADD3.X R7, R5, UR5, R3, P0, !PT ;  /* 0x0000000505077c10 */ /* 0x000fe400087fe403 */
[----:B-----5:R-:W-:Y:S02]  /*24b0*/  ISETP.NE.AND P0, PT, R58, RZ, PT ;  /* 0x000000ff3a00720c */ /* 0x020fe40003f05270 */
[----:B------:R-:W-:-:S04]  /*24c0*/  LEA R4, P1, R12, R6, 0x3 ;  /* 0x000000060c047211 */ /* 0x000fc800078218ff */
[----:B------:R-:W-:-:S07]  /*24d0*/  LEA.HI.X R5, R12, R7, R13, 0x3, P1 ;  /* 0x000000070c057211 */ /* 0x000fce00008f1c0d */
[----:B------:R-:W-:Y:S05]  /*24e0*/  @!P0 BRA `(.L_x_33) ;  /* 0x0000001400188947 */ /* 0x000fea0003800000 */
[----:B------:R-:W0:Y:S01]  /*24f0*/  LDC.64 R68, c[0x0][0x5b0] ;  /* 0x00016c00ff447b82 */ /* 0x000e220000000a00 */
[----:B------:R-:W-:Y:S01]  /*2500*/  ULDC.64 UR4, c[0x0][0x5b8] ;  /* 0x00016e0000047ab9 */ /* 0x000fe20000000a00 */
[----:B------:R-:W-:Y:S01]  /*2510*/  ISETP.GE.AND P3, PT, R73, 0x1, PT ;  /* 0x000000014900780c */ /* 0x000fe20003f66270 */
[----:B------:R-:W-:Y:S01]  /*2520*/  IMAD R10, R11, UR4, RZ ;  /* 0x000000040b0a7c24 */ /* 0x000fe2000f8e02ff */
[----:B------:R-:W-:Y:S01]  /*2530*/  BSSY B1, `(.L_x_34) ;  /* 0x000000e000017945 */ /* 0x000fe20003800000 */
[C---:B------:R-:W-:Y:S01]  /*2540*/  IMAD.WIDE.U32 R20, R67.reuse, UR4, R8 ;  /* 0x0000000443147c25 */ /* 0x040fe2000f8e0008 */
[----:B------:R-:W-:Y:S02]  /*2550*/  ISETP.LT.OR P1, PT, R72, 0x1, !P3 ;  /* 0x000000014800780c */ /* 0x000fe40005f21670 */
[----:B------:R-:W1:Y:S01]  /*2560*/  LDC.64 R70, c[0x0][0x5a8] ;  /* 0x00016a00ff467b82 */ /* 0x000e620000000a00 */
[----:B------:R-:W-:Y:S02]  /*2570*/  IMAD R13, R67, UR5, R10 ;  /* 0x00000005430d7c24 */ /* 0x000fe4000f8e020a */
[----:B------:R-:W-:-:S02]  /*2580*/  IMAD.MOV.U32 R12, RZ, RZ, R20 ;  /* 0x000000ffff0c7224 */ /* 0x000fc400078e0014 */
[----:B------:R-:W-:Y:S02]  /*2590*/  IMAD.IADD R13, R21, 0x1, R13 ;  /* 0x00000001150d7824 */ /* 0x000fe400078e020d */
[-C--:B0-----:R-:W-:Y:S02]  /*25a0*/  IMAD R3, R15, R68.reuse, RZ ;  /* 0x000000440f037224 */ /* 0x081fe400078e02ff */
[----:B------:R-:W-:-:S04]  /*25b0*/  IMAD.WIDE.U32 R8, R14, R68, R12 ;  /* 0x000000440e087225 */ /* 0x000fc800078e000c */
[----:B------:R-:W-:Y:S01]  /*25c0*/  IMAD R67, R14, R69, R3 ;  /* 0x000000450e437224 */ /* 0x000fe200078e0203 */
[----:B-1----:R-:W-:-:S04]  /*25d0*/  IADD3 R8, P0, R8, R70, RZ ;  /* 0x0000004608087210 */ /* 0x002fc80007f1e0ff */
[----:B------:R-:W-:Y:S01]  /*25e0*/  IADD3.X R9, R71, R9, R67, P0, !PT ;  /* 0x0000000947097210 */ /* 0x000fe200007fe443 */
[----:B------:R-:W-:Y:S08]  /*25f0*/  @P1 BRA `(.L_x_35) ;  /* 0x0000000000041947 */ /* 0x000ff00003800000 */
[----:B------:R0:W5:Y:S02]  /*2600*/  LDG.E.U8 R66, desc[UR36][R8.64] ;  /* 0x0000002408427981 */ /* 0x000164000c1e1100 */
.L_x_35:
[----:B------:R-:W-:Y:S05]  /*2610*/  BSYNC B1 ;  /* 0x0000000000017941 */ /* 0x000fea0003800000 */
.L_x_34:
[----:B-----5:R-:W-:Y:S01]  /*2620*/  LOP3.LUT R3, R66, 0xffff, RZ, 0xc0, !PT ;  /* 0x0000ffff42037812 */ /* 0x020fe200078ec0ff */
[C---:B------:R-:W-:Y:S01]  /*2630*/  IMAD.SHL.U32 R10, R68.reuse, 0x8, RZ ;  /* 0x00000008440a7824 */ /* 0x040fe200078e00ff */
[----:B------:R-:W-:Y:S01]  /*2640*/  SHF.L.U64.HI R11, R68, 0x3, R69 ;  /* 0x00000003440b7819 */ /* 0x000fe20000010245 */
[----:B------:R-:W-:Y:S01]  /*2650*/  BSSY B1, `(.L_x_36) ;  /* 0x000000e000017945 */ /* 0x000fe20003800000 */
[----:B------:R-:W-:Y:S02]  /*2660*/  PRMT R3, R3, 0x8880, RZ ;  /* 0x0000888003037816 */ /* 0x000fe400000000ff */
[----:B------:R-:W-:Y:S01]  /*2670*/  ISETP.GE.AND P2, PT, R73, 0x2, PT ;  /* 0x000000024900780c */ /* 0x000fe20003f46270 */
[----:B------:R-:W-:-:S03]  /*2680*/  IMAD.WIDE.U32 R10, R14, R68, R10 ;  /* 0x000000440e0a7225 */ /* 0x000fc600078e000a */
[----:B------:R-:W-:Y:S01]  /*2690*/  ISETP.LT.OR P0, PT, R72, 0x1, !P2 ;  /* 0x000000014800780c */ /* 0x000fe20005701670 */
[----:B------:R-:W-:Y:S01]  /*26a0*/  IMAD R14, R3, R58, RZ ;  /* 0x0000003a030e7224 */ /* 0x000fe200078e02ff */
[----:B------:R-:W-:Y:S01]  /*26b0*/  IADD3 R10, P4, P5, R20, R70, R10 ;  /* 0x00000046140a7210 */ /* 0x000fe20007d9e00a */
[----:B------:R-:W-:Y:S02]  /*26c0*/  IMAD.IADD R15, R67, 0x1, R11 ;  /* 0x00000001430f7824 */ /* 0x000fe400078e020b */
[----:B------:R-:W-:-:S05]  /*26d0*/  @!P1 IMAD R3, R24, R23, R14 ;  /* 0x0000001718039224 */ /* 0x000fca00078e020e */
[----:B------:R1:W-:Y:S03]  /*26e0*/  @!P1 STG.E.U8 desc[UR36][R6.64], R3 ;  /* 0x0000000306009986 */ /* 0x0003e6000c101124 */
[----:B------:R-:W-:Y:S05]  /*26f0*/  @P0 BRA `(.L_x_37) ;  /* 0x00000000000c0947 */ /* 0x000fea0003800000 */
[----:B------:R-:W1:Y:S02]  /*2700*/  LDG.E.U8 R66, desc[UR36][R8.64+0x1] ;  /* 0x0000012408427981 */ /* 0x000e64000c1e1100 */
[----:B-1----:R-:W-:-:S05]  /*2710*/  PRMT R3, R66, 0x8880, RZ ;  /* 0x0000888042037816 */ /* 0x002fca00000000ff */
[----:B------:R-:W-:-:S07]  /*2720*/  IMAD R14, R3, R58, RZ ;  /* 0x0000003a030e7224 */ /* 0x000fce00078e02ff */
.L_x_37:
[----:B------:R-:W-:Y:S05]  /*2730*/  BSYNC B1 ;  /* 0x0000000000017941 */ /* 0x000fea0003800000 */
.L_x_36:
[C---:B------:R-:W-:Y:S01]  /*2740*/  ISETP.LT.OR P3, PT, R72.reuse, 0x9, !P3 ;  /* 0x000000094800780c */ /* 0x040fe20005f61670 */
[----:B------:R-:W-:Y:S01]  /*2750*/  @!P0 IMAD R25, R25, R23, R14 ;  /* 0x0000001719198224 */ /* 0x000fe200078e020e */
[----:B------:R-:W-:Y:S01]  /*2760*/  ISETP.GE.AND P1, PT, R73, 0x9, PT ;  /* 0x000000094900780c */ /* 0x000fe20003f26270 */
[----:B------:R-:W-:Y:S01]  /*2770*/  BSSY B1, `(.L_x_38) ;  /* 0x000000b000017945 */ /* 0x000fe20003800000 */
[----:B------:R-:W-:Y:S02]  /*2780*/  IADD3.X R11, R13, R71, R15, P4, P5 ;  /* 0x000000470d0b7210 */ /* 0x000fe400027ea40f */
[----:B------:R2:W-:Y:S01]  /*2790*/  @!P0 STG.E.U8 desc[UR36][R6.64+0x1], R25 ;  /* 0x0000011906008986 */ /* 0x0005e2000c101124 */
[----:B------:R-:W-:Y:S02]  /*27a0*/  ISETP.GE.AND P0, PT, R73, 0xa, PT ;  /* 0x0000000a4900780c */ /* 0x000fe40003f06270 */
[C---:B------:R-:W-:Y:S02]  /*27b0*/  ISETP.LT.OR P2, PT, R72.reuse, 0x9, !P2 ;  /* 0x000000094800780c */ /* 0x040fe40005741670 */
[----:B------:R-:W-:-:S02]  /*27c0*/  ISETP.LT.OR P5, PT, R72, 0x1, !P1 ;  /* 0x000000014800780c */ /* 0x000fc40004fa1670 */
[----:B------:R-:W-:Y:S01]  /*27d0*/  ISETP.LT.OR P4, PT, R72, 0x1, !P0 ;  /* 0x000000014800780c */ /* 0x000fe20004781670 */
[----:B------:R-:W-:-:S12]  /*27e0*/  @P3 BRA `(.L_x_39) ;  /* 0x00000000000c3947 */ /* 0x000fd80003800000 */
[----:B------:R-:W1:Y:S02]  /*27f0*/  LDG.E.U8 R66, desc[UR36][R10.64] ;  /* 0x000000240a427981 */ /* 0x000e64000c1e1100 */
[----:B-1----:R-:W-:-:S05]  /*2800*/  PRMT R3, R66, 0x8880, RZ ;  /* 0x0000888042037816 */ /* 0x002fca00000000ff */
[----:B------:R-:W-:-:S07]  /*2810*/  IMAD R14, R3, R58, RZ ;  /* 0x0000003a030e7224 */ /* 0x000fce00078e02ff */
.L_x_39:
[----:B------:R-:W-:Y:S05]  /*2820*/  BSYNC B1 ;  /* 0x0000000000017941 */ /* 0x000fea0003800000 */
.L_x_38:
[----:B-1----:R-:W-:Y:S01]  /*2830*/  @!P3 IMAD R3, R26, R23, R14 ;  /* 0x000000171a03b224 */ /* 0x002fe200078e020e */
[----:B------:R-:W-:Y:S04]  /*2840*/  BSSY B1, `(.L_x_40) ;  /* 0x0000006000017945 */ /* 0x000fe80003800000 */
[----:B------:R1:W-:Y:S01]  /*2850*/  @!P3 STG.E.U8 desc[UR36][R4.64], R3 ;  /* 0x000000030400b986 */ /* 0x0003e2000c101124 */
[----:B------:R-:W-:Y:S05]  /*2860*/  @P2 BRA `(.L_x_41) ;  /* 0x00000000000c2947 */ /* 0x000fea0003800000 */
[----:B------:R-:W1:Y:S02]  /*2870*/  LDG.E.U8 R66, desc[UR36][R10.64+0x1] ;  /* 0x000001240a427981 */ /* 0x000e64000c1e1100 */
[----:B-1----:R-:W-:-:S05]  /*2880*/  PRMT R3, R66, 0x8880, RZ ;  /* 0x0000888042037816 */ /* 0x002fca00000000ff */
[----:B------:R-:W-:-:S07]  /*2890*/  IMAD R14, R3, R58, RZ ;  /* 0x0000003a030e7224 */ /* 0x000fce00078e02ff */
.L_x_41:
[----:B------:R-:W-:Y:S05]  /*28a0*/  BSYNC B1 ;  /* 0x0000000000017941 */ /* 0x000fea0003800000 */
.L_x_40:
[----:B------:R-:W-:Y:S01]  /*28b0*/  @!P2 IMAD R27, R27, R23, R14 ;  /* 0x000000171b1ba224 */ /* 0x000fe200078e020e */
[----:B------:R-:W-:Y:S04]  /*28c0*/  BSSY B1, `(.L_x_42) ;  /* 0x0000006000017945 */ /* 0x000fe80003800000 */
[----:B------:R3:W-:Y:S01]  /*28d0*/  @!P2 STG.E.U8 desc[UR36][R4.64+0x1], R27 ;  /* 0x0000011b0400a986 */ /* 0x0007e2000c101124 */
[----:B------:R-:W-:Y:S05]  /*28e0*/  @P5 BRA `(.L_x_43) ;  /* 0x00000000000c5947 */ /* 0x000fea0003800000 */
[----:B------:R-:W1:Y:S02]  /*28f0*/  LDG.E.U8 R66, desc[UR36][R8.64+0x8] ;  /* 0x0000082408427981 */ /* 0x000e64000c1e1100 */
[----:B-1----:R-:W-:-:S05]  /*2900*/  PRMT R3, R66, 0x8880, RZ ;  /* 0x0000888042037816 */ /* 0x002fca00000000ff */
[----:B------:R-:W-:-:S07]  /*2910*/  IMAD R14, R3, R58, RZ ;  /* 0x0000003a030e7224 */ /* 0x000fce00078e02ff */
.L_x_43:
[----:B------:R-:W-:Y:S05]  /*2920*/  BSYNC B1 ;  /* 0x0000000000017941 */ /* 0x000fea0003800000 */
.L_x_42:
[----:B-1----:R-:W-:Y:S01]  /*2930*/  @!P5 IMAD R3, R28, R23, R14 ;  /* 0x000000171c03d224 */ /* 0x002fe200078e020e */
[----:B------:R-:W-:Y:S04]  /*2940*/  BSSY B1, `(.L_x_44) ;  /* 0x0000006000017945 */ /* 0x000fe80003800000 */
[----:B------:R1:W-:Y:S01]  /*2950*/  @!P5 STG.E.U8 desc[UR36][R6.64+0x8], R3 ;  /* 0x000008030600d986 */ /* 0x0003e2000c101124 */
[----:B------:R-:W-:Y:S05]  /*2960*/  @P4 BRA `(.L_x_45) ;  /* 0x00000000000c4947 */ /* 0x000fea0003800000 */
[----:B------:R-:W1:Y:S02]  /*2970*/  LDG.E.U8 R66, desc[UR36][R8.64+0x9] ;  /* 0x0000092408427981 */ /* 0x000e64000c1e1100 */
[----:B-1----:R-:W-:-:S05]  /*2980*/  PRMT R3, R66, 0x8880, RZ ;  /* 0x0000888042037816 */ /* 0x002fca00000000ff */
[----:B------:R-:W-:-:S07]  /*2990*/  IMAD R14, R3, R58, RZ ;  /* 0x0000003a030e7224 */ /* 0x000fce00078e02ff */
.L_x_45:
[----:B------:R-:W-:Y:S05]  /*29a0*/  BSYNC B1 ;  /* 0x0000000000017941 */ /* 0x000fea0003800000 */
.L_x_44:
[C---:B------:R-:W-:Y:S01]  /*29b0*/  ISETP.LT.OR P1, PT, R72.reuse, 0x9, !P1 ;  /* 0x000000094800780c */ /* 0x040fe20004f21670 */
[----:B------:R-:W-:Y:S01]  /*29c0*/  @!P4 IMAD R29, R29, R23, R14 ;  /* 0x000000171d1dc224 */ /* 0x000fe200078e020e */
[C---:B------:R-:W-:Y:S01]  /*29d0*/  ISETP.GE.AND P3, PT, R73.reuse, 0x11, PT ;  /* 0x000000114900780c */ /* 0x040fe20003f66270 */
[----:B------:R-:W-:Y:S01]  /*29e0*/  BSSY B1, `(.L_x_46) ;  /* 0x000000a000017945 */ /* 0x000fe20003800000 */
[----:B------:R-:W-:Y:S02]  /*29f0*/  ISETP.GE.AND P2, PT, R73, 0x12, PT ;  /* 0x000000124900780c */ /* 0x000fe40003f46270 */
[----:B------:R4:W-:Y:S01]  /*2a00*/  @!P4 STG.E.U8 desc[UR36][R6.64+0x9], R29 ;  /* 0x0000091d0600c986 */ /* 0x0009e2000c101124 */
[C---:B------:R-:W-:Y:S02]  /*2a10*/  ISETP.LT.OR P0, PT, R72.reuse, 0x9, !P0 ;  /* 0x000000094800780c */ /* 0x040fe40004701670 */
[C---:B------:R-:W-:Y:S02]  /*2a20*/  ISETP.LT.OR P5, PT, R72.reuse, 0x1, !P3 ;  /* 0x000000014800780c */ /* 0x040fe40005fa1670 */
[----:B------:R-:W-:-:S02]  /*2a30*/  ISETP.LT.OR P4, PT, R72, 0x1, !P2 ;  /* 0x000000014800780c */ /* 0x000fc40005781670 */
[----:B------:R-:W-:Y:S11]  /*2a40*/  @P1 BRA `(.L_x_47) ;  /* 0x00000000000c1947 */ /* 0x000ff60003800000 */
[----:B------:R-:W1:Y:S02]  /*2a50*/  LDG.E.U8 R66, desc[UR36][R10.64+0x8] ;  /* 0x000008240a427981 */ /* 0x000e64000c1e1100 */
[----:B-1----:R-:W-:-:S05]  /*2a60*/  PRMT R3, R66, 0x8880, RZ ;  /* 0x0000888042037816 */ /* 0x002fca00000000ff */
[----:B------:R-:W-:-:S07]  /*2a70*/  IMAD R14, R3, R58, RZ ;  /* 0x0000003a030e7224 */ /* 0x000fce00078e02ff */
.L_x_47:
[----:B------:R-:W-:Y:S05]  /*2a80*/  BSYNC B1 ;  /* 0x0000000000017941 */ /* 0x000fea0003800000 */
.L_x_46:
[----:B-1----:R-:W-:Y:S01]  /*2a90*/  @!P1 IMAD R3, R30, R23, R14 ;  /* 0x000000171e039224 */ /* 0x002fe200078e020e */
[----:B------:R-:W-:Y:S04]  /*2aa0*/  BSSY B1, `(.L_x_48) ;  /* 0x0000006000017945 */ /* 0x000fe80003800000 */
[----:B------:R1:W-:Y:S01]  /*2ab0*/  @!P1 STG.E.U8 desc[UR36][R4.64+0x8], R3 ;  /* 0x0000080304009986 */ /* 0x0003e2000c101124 */
[----:B------:R-:W-:Y:S05]  /*2ac0*/  @P0 BRA `(.L_x_49) ;  /* 0x00000000000c0947 */ /* 0x000fea0003800000 */
[----:B------:R-:W1:Y:S02]  /*2ad0*/  LDG.E.U8 R66, desc[UR36][R10.64+0x9] ;  /* 0x000009240a427981 */ /* 0x000e64000c1e1100 */
[----:B-1----:R-:W-:-:S05]  /*2ae0*/  PRMT R3, R66, 0x8880, RZ ;  /* 0x0000888042037816 */ /* 0x002fca00000000ff */
[----:B------:R-:W-:-:S07]  /*2af0*/  IMAD R14, R3, R58, RZ ;  /* 0x0000003a030e7224 */ /* 0x000fce00078e02ff */
.L_x_49:
[----:B------:R-:W-:Y:S05]  /*2b00*/  BSYNC B1 ;  /* 0x0000000000017941 */ /* 0x000fea0003800000 */
.L_x_48:
[----:B------:R-:W-:Y:S01]  /*2b10*/  @!P0 IMAD R31, R31, R23, R14 ;  /* 0x000000171f1f8224 */ /* 0x000fe200078e020e */
[----:B------:R-:W-:Y:S04]  /*2b20*/  BSSY B1, `(.L_x_50) ;  /* 0x0000006000017945 */ /* 0x000fe80003800000 */
[----:B------:R0:W-:Y:S01]  /*2b30*/  @!P0 STG.E.U8 desc[UR36][R4.64+0x9], R31 ;  /* 0x0000091f04008986 */ /* 0x0001e2000c101124 */
[----:B------:R-:W-:Y:S05]  /*2b40*/  @P5 BRA `(.L_x_51) ;  /* 0x00000000000c5947 */ /* 0x000fea0003800000 */
[----:B------:R-:W1:Y:S02]  /*2b50*/  LDG.E.U8 R66, desc[UR36][R8.64+0x10] ;  /* 0x0000102408427981 */ /* 0x000e64000c1e1100 */
[----:B-1----:R-:W-:-:S05]  /*2b60*/  PRMT R3, R66, 0x8880, RZ ;  /* 0x0000888042037816 */ /* 0x002fca00000000ff */
[----:B------:R-:W-:-:S07]  /*2b70*/  IMAD R14, R3, R58, RZ ;  /* 0x0000003a030e7224 */ /* 0x000fce00078e02ff */
.L_x_51:
[----:B------:R-:W-:Y:S05]  /*2b80*/  BSYNC B1 ;  /* 0x0000000000017941 */ /* 0x000fea0003800000 */
.L_x_50:
[----:B-1----:R-:W-:Y:S01]  /*2b90*/  @!P5 IMAD R3, R32, R23, R14 ;  /* 0x000000172003d224 */ /* 0x002fe200078e020e */
[----:B------:R-:W-:Y:S04]  /*2ba0*/  BSSY B1, `(.L_x_52) ;  /* 0x0000006000017945 */ /* 0x000fe80003800000 */
[----:B------:R1:W-:Y:S01]  /*2bb0*/  @!P5 STG.E.U8 desc[UR36][R6.64+0x10], R3 ;  /* 0x000010030600d986 */ /* 0x0003e2000c101124 */
[----:B------:R-:W-:Y:S05]  /*2bc0*/  @P4 BRA `(.L_x_53) ;  /* 0x00000000000c4947 */ /* 0x000fea0003800000 */
[----:B------:R-:W1:Y:S02]  /*2bd0*/  LDG.E.U8 R66, desc[UR36][R8.64+0x11] ;  /* 0x0000112408427981 */ /* 0x000e64000c1e1100 */
[----:B-1----:R-:W-:-:S05]  /*2be0*/  PRMT R3, R66, 0x8880, RZ ;  /* 0x0000888042037816 */ /* 0x002fca00000000ff */
[----:B------:R-:W-:-:S07]  /*2bf0*/  IMAD R14, R3, R58, RZ ;  /* 0x0000003a030e7224 */ /* 0x000fce00078e02ff */
.L_x_53:
[----:B------:R-:W-:Y:S05]  /*2c00*/  BSYNC B1 ;  /* 0x0000000000017941 */ /* 0x000fea0003800000 */
.L_x_52:
        /* <DEDUP_REMOVED lines=13> */
.L_x_55:
[----:B------:R-:W-:Y:S05]  /*2ce0*/  BSYNC B1 ;  /* 0x0000000000017941 */ /* 0x000fea0003800000 */
.L_x_54:
[----:B-1----:R-:W-:Y:S01]  /*2cf0*/  @!P3 IMAD R3, R34, R23, R14 ;  /* 0x000000172203b224 */ /* 0x002fe200078e020e */
[----:B------:R-:W-:Y:S04]  /*2d00*/  BSSY B1, `(.L_x_56) ;  /* 0x0000006000017945 */ /* 0x000fe80003800000 */
[----:B------:R1:W-:Y:S01]  /*2d10*/  @!P3 STG.E.U8 desc[UR36][R4.64+0x10], R3 ;  /* 0x000010030400b986 */ /* 0x0003e2000c101124 */
[----:B------:R-:W-:Y:S05]  /*2d20*/  @P2 BRA `(.L_x_57) ;  /* 0x00000000000c2947 */ /* 0x000fea0003800000 */
[----:B------:R-:W1:Y:S02]  /*2d30*/  LDG.E.U8 R66, desc[UR36][R10.64+0x11] ;  /* 0x000011240a427981 */ /* 0x000e64000c1e1100 */
[----:B-1----:R-:W-:-:S05]  /*2d40*/  PRMT R3, R66, 0x8880, RZ ;  /* 0x0000888042037816 */ /* 0x002fca00000000ff */
[----:B------:R-:W-:-:S07]  /*2d50*/  IMAD R14, R3, R58, RZ ;  /* 0x0000003a030e7224 */ /* 0x000fce00078e02ff */
.L_x_57:
[----:B------:R-:W-:Y:S05]  /*2d60*/  BSYNC B1 ;  /* 0x0000000000017941 */ /* 0x000fea0003800000 */
.L_x_56:
[----:B------:R-:W-:Y:S01]  /*2d70*/  @!P2 IMAD R35, R35, R23, R14 ;  /* 0x000000172323a224 */ /* 0x000fe200078e020e */
[----:B------:R-:W-:Y:S04]  /*2d80*/  BSSY B1, `(.L_x_58) ;  /* 0x0000006000017945 */ /* 0x000fe80003800000 */
[----:B------:R0:W-:Y:S01]  /*2d90*/  @!P2 STG.E.U8 desc[UR36][R4.64+0x11], R35 ;  /* 0x000011230400a986 */ /* 0x0001e2000c101124 */
[----:B------:R-:W-:Y:S05]  /*2da0*/  @P5 BRA `(.L_x_59) ;  /* 0x00000000000c5947 */ /* 0x000fea0003800000 */
[----:B------:R-:W1:Y:S02]  /*2db0*/  LDG.E.U8 R66, desc[UR36][R8.64+0x18] ;  /* 0x0000182408427981 */ /* 0x000e64000c1e1100 */
[----:B-1----:R-:W-:-:S05]  /*2dc0*/  PRMT R3, R66, 0x8880, RZ ;  /* 0x0000888042037816 */ /* 0x002fca00000000ff */
[----:B------:R-:W-:-:S07]  /*2dd0*/  IMAD R14, R3, R58, RZ ;  /* 0x0000003a030e7224 */ /* 0x000fce00078e02ff */
.L_x_59:
[----:B------:R-:W-:Y:S05]  /*2de0*/  BSYNC B1 ;  /* 0x0000000000017941 */ /* 0x000fea0003800000 */
.L_x_58:
[----:B-1----:R-:W-:Y:S01]  /*2df0*/  @!P5 IMAD R3, R36, R23, R14 ;  /* 0x000000172403d224 */ /* 0x002fe200078e020e */
[----:B------:R-:W-:Y:S04]  /*2e00*/  BSSY B1, `(.L_x_60) ;  /* 0x0000006000017945 */ /* 0x000fe80003800000 */
[----:B------:R1:W-:Y:S01]  /*2e10*/  @!P5 STG.E.U8 desc[UR36][R6.64+0x18], R3 ;  /* 0x000018030600d986 */ /* 0x0003e2000c101124 */
[----:B------:R-:W-:Y:S05]  /*2e20*/  @P4 BRA `(.L_x_61) ;  /* 0x00000000000c4947 */ /* 0x000fea0003800000 */
[----:B------:R-:W1:Y:S02]  /*2e30*/  LDG.E.U8 R66, desc[UR36][R8.64+0x19] ;  /* 0x0000192408427981 */ /* 0x000e64000c1e1100 */
[----:B-1----:R-:W-:-:S05]  /*2e40*/  PRMT R3, R66, 0x8880, RZ ;  /* 0x0000888042037816 */ /* 0x002fca00000000ff */
[----:B------:R-:W-:-:S07]  /*2e50*/  IMAD R14, R3, R58, RZ ;  /* 0x0000003a030e7224 */ /* 0x000fce00078e02ff */
.L_x_61:
[----:B------:R-:W-:Y:S05]  /*2e60*/  BSYNC B1 ;  /* 0x0000000000017941 */ /* 0x000fea0003800000 */
.L_x_60:
        /* <DEDUP_REMOVED lines=13> */
.L_x_63:
[----:B------:R-:W-:Y:S05]  /*2f40*/  BSYNC B1 ;  /* 0x0000000000017941 */ /* 0x000fea0003800000 */
.L_x_62:
[----:B-1----:R-:W-:Y:S01]  /*2f50*/  @!P1 IMAD R3, R38, R23, R14 ;  /* 0x0000001726039224 */ /* 0x002fe200078e020e */
[----:B------:R-:W-:Y:S04]  /*2f60*/  BSSY B1, `(.L_x_64) ;  /* 0x0000006000017945 */ /* 0x000fe80003800000 */
[----:B------:R1:W-:Y:S01]  /*2f70*/  @!P1 STG.E.U8 desc[UR36][R4.64+0x18], R3 ;  /* 0x0000180304009986 */ /* 0x0003e2000c101124 */
[----:B------:R-:W-:Y:S05]  /*2f80*/  @P4 BRA `(.L_x_65) ;  /* 0x00000000000c4947 */ /* 0x000fea0003800000 */
[----:B------:R-:W1:Y:S02]  /*2f90*/  LDG.E.U8 R66, desc[UR36][R10.64+0x19] ;  /* 0x000019240a427981 */ /* 0x000e64000c1e1100 */
[----:B-1----:R-:W-:-:S05]  /*2fa0*/  PRMT R3, R66, 0x8880, RZ ;  /* 0x0000888042037816 */ /* 0x002fca00000000ff */
[----:B------:R-:W-:-:S07]  /*2fb0*/  IMAD R14, R3, R58, RZ ;  /* 0x0000003a030e7224 */ /* 0x000fce00078e02ff */
.L_x_65:
[----:B------:R-:W-:Y:S05]  /*2fc0*/  BSYNC B1 ;  /* 0x0000000000017941 */ /* 0x000fea0003800000 */
.L_x_64:
[----:B------:R-:W-:Y:S01]  /*2fd0*/  @!P4 IMAD R39, R39, R23, R14 ;  /* 0x000000172727c224 */ /* 0x000fe200078e020e */
[----:B------:R-:W-:Y:S04]  /*2fe0*/  BSSY B1, `(.L_x_66) ;  /* 0x0000006000017945 */ /* 0x000fe80003800000 */
[----:B------:R0:W-:Y:S01]  /*2ff0*/  @!P4 STG.E.U8 desc[UR36][R4.64+0x19], R39 ;  /* 0x000019270400c986 */ /* 0x0001e2000c101124 */
[----:B------:R-:W-:Y:S05]  /*3000*/  @P5 BRA `(.L_x_67) ;  /* 0x00000000000c5947 */ /* 0x000fea0003800000 */
[----:B------:R-:W1:Y:S02]  /*3010*/  LDG.E.U8 R66, desc[UR36][R8.64+0x20] ;  /* 0x0000202408427981 */ /* 0x000e64000c1e1100 */
[----:B-1----:R-:W-:-:S05]  /*3020*/  PRMT R3, R66, 0x8880, RZ ;  /* 0x0000888042037816 */ /* 0x002fca00000000ff */
[----:B------:R-:W-:-:S07]  /*3030*/  IMAD R14, R3, R58, RZ ;  /* 0x0000003a030e7224 */ /* 0x000fce00078e02ff */
.L_x_67:
[----:B------:R-:W-:Y:S05]  /*3040*/  BSYNC B1 ;  /* 0x0000000000017941 */ /* 0x000fea0003800000 */
.L_x_66:
[----:B-1----:R-:W-:Y:S01]  /*3050*/  @!P5 IMAD R3, R40, R23, R14 ;  /* 0x000000172803d224 */ /* 0x002fe200078e020e */
[----:B------:R-:W-:Y:S04]  /*3060*/  BSSY B1, `(.L_x_68) ;  /* 0x0000006000017945 */ /* 0x000fe80003800000 */
[----:B------:R1:W-:Y:S01]  /*3070*/  @!P5 STG.E.U8 desc[UR36][R6.64+0x20], R3 ;  /* 0x000020030600d986 */ /* 0x0003e2000c101124 */
[----:B------:R-:W-:Y:S05]  /*3080*/  @P0 BRA `(.L_x_69) ;  /* 0x00000000000c0947 */ /* 0x000fea0003800000 */
[----:B------:R-:W1:Y:S02]  /*3090*/  LDG.E.U8 R66, desc[UR36][R8.64+0x21] ;  /* 0x0000212408427981 */ /* 0x000e64000c1e1100 */
[----:B-1----:R-:W-:-:S05]  /*30a0*/  PRMT R3, R66, 0x8880, RZ ;  /* 0x0000888042037816 */ /* 0x002fca00000000ff */
[----:B------:R-:W-:-:S07]  /*30b0*/  IMAD R14, R3, R58, RZ ;  /* 0x0000003a030e7224 */ /* 0x000fce00078e02ff */
.L_x_69:
[----:B------:R-:W-:Y:S05]  /*30c0*/  BSYNC B1 ;  /* 0x0000000000017941 */ /* 0x000fea0003800000 */
.L_x_68:
        /* <DEDUP_REMOVED lines=13> */
.L_x_71:
[----:B------:R-:W-:Y:S05]  /*31a0*/  BSYNC B1 ;  /* 0x0000000000017941 */ /* 0x000fea0003800000 */
.L_x_70:
[----:B-1----:R-:W-:Y:S01]  /*31b0*/  @!P3 IMAD R3, R42, R23, R14 ;  /* 0x000000172a03b224 */ /* 0x002fe200078e020e */
[----:B------:R-:W-:Y:S04]  /*31c0*/  BSSY B1, `(.L_x_72) ;  /* 0x0000006000017945 */ /* 0x000fe80003800000 */
[----:B------:R1:W-:Y:S01]  /*31d0*/  @!P3 STG.E.U8 desc[UR36][R4.64+0x20], R3 ;  /* 0x000020030400b986 */ /* 0x0003e2000c101124 */
[----:B------:R-:W-:Y:S05]  /*31e0*/  @P2 BRA `(.L_x_73) ;  /* 0x00000000000c2947 */ /* 0x000fea0003800000 */
[----:B------:R-:W1:Y:S02]  /*31f0*/  LDG.E.U8 R66, desc[UR36][R10.64+0x21] ;  /* 0x000021240a427981 */ /* 0x000e64000c1e1100 */
[----:B-1----:R-:W-:-:S05]  /*3200*/  PRMT R3, R66, 0x8880, RZ ;  /* 0x0000888042037816 */ /* 0x002fca00000000ff */
[----:B------:R-:W-:-:S07]  /*3210*/  IMAD R14, R3, R58, RZ ;  /* 0x0000003a030e7224 */ /* 0x000fce00078e02ff */
.L_x_73:
[----:B------:R-:W-:Y:S05]  /*3220*/  BSYNC B1 ;  /* 0x0000000000017941 */ /* 0x000fea0003800000 */
.L_x_72:
[----:B------:R-:W-:Y:S01]  /*3230*/  @!P2 IMAD R43, R43, R23, R14 ;  /* 0x000000172b2ba224 */ /* 0x000fe200078e020e */
[----:B------:R-:W-:Y:S04]  /*3240*/  BSSY B1, `(.L_x_74) ;  /* 0x0000006000017945 */ /* 0x000fe80003800000 */
[----:B------:R0:W-:Y:S01]  /*3250*/  @!P2 STG.E.U8 desc[UR36][R4.64+0x21], R43 ;  /* 0x0000212b0400a986 */ /* 0x0001e2000c101124 */
[----:B------:R-:W-:Y:S05]  /*3260*/  @P0 BRA `(.L_x_75) ;  /* 0x00000000000c0947 */ /* 0x000fea0003800000 */
[----:B------:R-:W1:Y:S02]  /*3270*/  LDG.E.U8 R66, desc[UR36][R8.64+0x28] ;  /* 0x0000282408427981 */ /* 0x000e64000c1e1100 */
[----:B-1----:R-:W-:-:S05]  /*3280*/  PRMT R3, R66, 0x8880, RZ ;  /* 0x0000888042037816 */ /* 0x002fca00000000ff */
[----:B------:R-:W-:-:S07]  /*3290*/  IMAD R14, R3, R58, RZ ;  /* 0x0000003a030e7224 */ /* 0x000fce00078e02ff */
.L_x_75:
[----:B------:R-:W-:Y:S05]  /*32a0*/  BSYNC B1 ;  /* 0x0000000000017941 */ /* 0x000fea0003800000 */
.L_x_74:
[----:B-1----:R-:W-:Y:S01]  /*32b0*/  @!P0 IMAD R3, R44, R23, R14 ;  /* 0x000000172c038224 */ /* 0x002fe200078e020e */
[----:B------:R-:W-:Y:S04]  /*32c0*/  BSSY B1, `(.L_x_76) ;  /* 0x0000006000017945 */ /* 0x000fe80003800000 */
[----:B------:R1:W-:Y:S01]  /*32d0*/  @!P0 STG.E.U8 desc[UR36][R6.64+0x28], R3 ;  /* 0x0000280306008986 */ /* 0x0003e2000c101124 */
[----:B------:R-:W-:Y:S05]  /*32e0*/  @P5 BRA `(.L_x_77) ;  /* 0x00000000000c5947 */ /* 0x000fea0003800000 */
[----:B------:R-:W1:Y:S02]  /*32f0*/  LDG.E.U8 R66, desc[UR36][R8.64+0x29] ;  /* 0x0000292408427981 */ /* 0x000e64000c1e1100 */
[----:B-1----:R-:W-:-:S05]  /*3300*/  PRMT R3, R66, 0x8880, RZ ;  /* 0x0000888042037816 */ /* 0x002fca00000000ff */
[----:B------:R-:W-:-:S07]  /*3310*/  IMAD R14, R3, R58, RZ ;  /* 0x0000003a030e7224 */ /* 0x000fce00078e02ff */
.L_x_77:
[----:B------:R-:W-:Y:S05]  /*3320*/  BSYNC B1 ;  /* 0x0000000000017941 */ /* 0x000fea0003800000 */
.L_x_76:
        /* <DEDUP_REMOVED lines=13> */
.L_x_79:
[----:B------:R-:W-:Y:S05]  /*3400*/  BSYNC B1 ;  /* 0x0000000000017941 */ /* 0x000fea0003800000 */
.L_x_78:
[----:B-1----:R-:W-:Y:S01]  /*3410*/  @!P4 IMAD R3, R46, R23, R14 ;  /* 0x000000172e03c224 */ /* 0x002fe200078e020e */
[----:B------:R-:W-:Y:S04]  /*3420*/  BSSY B1, `(.L_x_80) ;  /* 0x0000006000017945 */ /* 0x000fe80003800000 */
[----:B------:R1:W-:Y:S01]  /*3430*/  @!P4 STG.E.U8 desc[UR36][R4.64+0x28], R3 ;  /* 0x000028030400c986 */ /* 0x0003e2000c101124 */
[----:B------:R-:W-:Y:S05]  /*3440*/  @P1 BRA `(.L_x_81) ;  /* 0x00000000000c1947 */ /* 0x000fea0003800000 */
[----:B------:R-:W1:Y:S02]  /*3450*/  LDG.E.U8 R66, desc[UR36][R10.64+0x29] ;  /* 0x000029240a427981 */ /* 0x000e64000c1e1100 */
[----:B-1----:R-:W-:-:S05]  /*3460*/  PRMT R3, R66, 0x8880, RZ ;  /* 0x0000888042037816 */ /* 0x002fca00000000ff */
[----:B------:R-:W-:-:S07]  /*3470*/  IMAD R14, R3, R58, RZ ;  /* 0x0000003a030e7224 */ /* 0x000fce00078e02ff */
.L_x_81:
[----:B------:R-:W-:Y:S05]  /*3480*/  BSYNC B1 ;  /* 0x0000000000017941 */ /* 0x000fea0003800000 */
.L_x_80:
[----:B------:R-:W-:Y:S01]  /*3490*/  @!P1 IMAD R47, R47, R23, R14 ;  /* 0x000000172f2f9224 */ /* 0x000fe200078e020e */
[----:B------:R-:W-:Y:S04]  /*34a0*/  BSSY B1, `(.L_x_82) ;  /* 0x0000006000017945 */ /* 0x000fe80003800000 */
[----:B------:R0:W-:Y:S01]  /*34b0*/  @!P1 STG.E.U8 desc[UR36][R4.64+0x29], R47 ;  /* 0x0000292f04009986 */ /* 0x0001e2000c101124 */
[----:B------:R-:W-:Y:S05]  /*34c0*/  @P3 BRA `(.L_x_83) ;  /* 0x00000000000c3947 */ /* 0x000fea0003800000 */
[----:B------:R-:W1:Y:S02]  /*34d0*/  LDG.E.U8 R66, desc[UR36][R8.64+0x30] ;  /* 0x0000302408427981 */ /* 0x000e64000c1e1100 */
[----:B-1----:R-:W-:-:S05]  /*34e0*/  PRMT R3, R66, 0x8880, RZ ;  /* 0x0000888042037816 */ /* 0x002fca00000000ff */
[----:B------:R-:W-:-:S07]  /*34f0*/  IMAD R14, R3, R58, RZ ;  /* 0x0000003a030e7224 */ /* 0x000fce00078e02ff */
.L_x_83:
[----:B------:R-:W-:Y:S05]  /*3500*/  BSYNC B1 ;  /* 0x0000000000017941 */ /* 0x000fea0003800000 */
.L_x_82:
[----:B-1----:R-:W-:Y:S01]  /*3510*/  @!P3 IMAD R3, R48, R23, R14 ;  /* 0x000000173003b224 */ /* 0x002fe200078e020e */
[----:B------:R-:W-:Y:S04]  /*3520*/  BSSY B1, `(.L_x_84) ;  /* 0x0000006000017945 */ /* 0x000fe80003800000 */
[----:B------:R1:W-:Y:S01]  /*3530*/  @!P3 STG.E.U8 desc[UR36][R6.64+0x30], R3 ;  /* 0x000030030600b986 */ /* 0x0003e2000c101124 */
[----:B------:R-:W-:Y:S05]  /*3540*/  @P5 BRA `(.L_x_85) ;  /* 0x00000000000c5947 */ /* 0x000fea0003800000 */
[----:B------:R-:W1:Y:S02]  /*3550*/  LDG.E.U8 R66, desc[UR36][R8.64+0x31] ;  /* 0x0000312408427981 */ /* 0x000e64000c1e1100 */
[----:B-1----:R-:W-:-:S05]  /*3560*/  PRMT R3, R66, 0x8880, RZ ;  /* 0x0000888042037816 */ /* 0x002fca00000000ff */
[----:B------:R-:W-:-:S07]  /*3570*/  IMAD R14, R3, R58, RZ ;  /* 0x0000003a030e7224 */ /* 0x000fce00078e02ff */
.L_x_85:
[----:B------:R-:W-:Y:S05]  /*3580*/  BSYNC B1 ;  /* 0x0000000000017941 */ /* 0x000fea0003800000 */
.L_x_84:
        /* <DEDUP_REMOVED lines=9> */
[----:B------:R-:W-:Y:S01]  /*3620*/  ISETP.LT.OR P3, PT, R72, 0x9, !P3 ;  /* 0x000000094800780c */ /* 0x000fe20005f61670 */
[----:B------:R-:W-:-:S12]  /*3630*/  @P2 BRA `(.L_x_87) ;  /* 0x00000000000c2947 */ /* 0x000fd80003800000 */
[----:B------:R-:W1:Y:S02]  /*3640*/  LDG.E.U8 R66, desc[UR36][R10.64+0x30] ;  /* 0x000030240a427981 */ /* 0x000e64000c1e1100 */
[----:B-1----:R-:W-:-:S05]  /*3650*/  PRMT R3, R66, 0x8880, RZ ;  /* 0x0000888042037816 */ /* 0x002fca00000000ff */
[----:B------:R-:W-:-:S07]  /*3660*/  IMAD R14, R3, R58, RZ ;  /* 0x0000003a030e7224 */ /* 0x000fce00078e02ff */
.L_x_87:
[----:B------:R-:W-:Y:S05]  /*3670*/  BSYNC B1 ;  /* 0x0000000000017941 */ /* 0x000fea0003800000 */
.L_x_86:
[----:B-1----:R-:W-:Y:S01]  /*3680*/  @!P2 IMAD R3, R50, R23, R14 ;  /* 0x000000173203a224 */ /* 0x002fe200078e020e */
[----:B------:R-:W-:Y:S04]  /*3690*/  BSSY B1, `(.L_x_88) ;  /* 0x0000006000017945 */ /* 0x000fe80003800000 */
[----:B------:R1:W-:Y:S01]  /*36a0*/  @!P2 STG.E.U8 desc[UR36][R4.64+0x30], R3 ;  /* 0x000030030400a986 */ /* 0x0003e2000c101124 */
[----:B------:R-:W-:Y:S05]  /*36b0*/  @P0 BRA `(.L_x_89) ;  /* 0x00000000000c0947 */ /* 0x000fea0003800000 */
[----:B------:R-:W1:Y:S02]  /*36c0*/  LDG.E.U8 R66, desc[UR36][R10.64+0x31] ;  /* 0x000031240a427981 */ /* 0x000e64000c1e1100 */
[----:B-1----:R-:W-:-:S05]  /*36d0*/  PRMT R3, R66, 0x8880, RZ ;  /* 0x0000888042037816 */ /* 0x002fca00000000ff */
[----:B------:R-:W-:-:S07]  /*36e0*/  IMAD R14, R3, R58, RZ ;  /* 0x0000003a030e7224 */ /* 0x000fce00078e02ff */
.L_x_89:
[----:B------:R-:W-:Y:S05]  /*36f0*/  BSYNC B1 ;  /* 0x0000000000017941 */ /* 0x000fea0003800000 */
.L_x_88:
[----:B------:R-:W-:Y:S01]  /*3700*/  @!P0 IMAD R51, R51, R23, R14 ;  /* 0x0000001733338224 */ /* 0x000fe200078e020e */
[----:B------:R-:W-:Y:S04]  /*3710*/  BSSY B1, `(.L_x_90) ;  /* 0x0000006000017945 */ /* 0x000fe80003800000 */
[----:B------:R0:W-:Y:S01]  /*3720*/  @!P0 STG.E.U8 desc[UR36][R4.64+0x31], R51 ;  /* 0x0000313304008986 */ /* 0x0001e2000c101124 */
[----:B------:R-:W-:Y:S05]  /*3730*/  @P5 BRA `(.L_x_91) ;  /* 0x00000000000c5947 */ /* 0x000fea0003800000 */
[----:B------:R-:W1:Y:S02]  /*3740*/  LDG.E.U8 R66, desc[UR36][R8.64+0x38] ;  /* 0x0000382408427981 */ /* 0x000e64000c1e1100 */
[----:B-1----:R-:W-:-:S05]  /*3750*/  PRMT R3, R66, 0x8880, RZ ;  /* 0x0000888042037816 */ /* 0x002fca00000000ff */
[----:B------:R-:W-:-:S07]  /*3760*/  IMAD R14, R3, R58, RZ ;  /* 0x0000003a030e7224 */ /* 0x000fce00078e02ff */
.L_x_91:
[----:B------:R-:W-:Y:S05]  /*3770*/  BSYNC B1 ;  /* 0x0000000000017941 */ /* 0x000fea0003800000 */
.L_x_90:
[----:B-1----:R-:W-:Y:S01]  /*3780*/  @!P5 IMAD R3, R52, R23, R14 ;  /* 0x000000173403d224 */ /* 0x002fe200078e020e */
[----:B------:R-:W-:Y:S04]  /*3790*/  BSSY B1, `(.L_x_92) ;  /* 0x0000006000017945 */ /* 0x000fe80003800000 */
[----:B------:R1:W-:Y:S01]  /*37a0*/  @!P5 STG.E.U8 desc[UR36][R6.64+0x38], R3 ;  /* 0x000038030600d986 */ /* 0x0003e2000c101124 */
[----:B------:R-:W-:Y:S05]  /*37b0*/  @P4 BRA `(.L_x_93) ;  /* 0x00000000000c4947 */ /* 0x000fea0003800000 */
[----:B------:R-:W1:Y:S02]  /*37c0*/  LDG.E.U8 R66, desc[UR36][R8.64+0x39] ;  /* 0x0000392408427981 */ /* 0x000e64000c1e1100 */
[----:B-1----:R-:W-:-:S05]  /*37d0*/  PRMT R3, R66, 0x8880, RZ ;  /* 0x0000888042037816 */ /* 0x002fca00000000ff */
[----:B------:R-:W-:-:S07]  /*37e0*/  IMAD R14, R3, R58, RZ ;  /* 0x0000003a030e7224 */ /* 0x000fce00078e02ff */
.L_x_93:
[----:B------:R-:W-:Y:S05]  /*37f0*/  BSYNC B1 ;  /* 0x0000000000017941 */ /* 0x000fea0003800000 */
.L_x_92:
[----:B------:R-:W-:Y:S01]  /*3800*/  @!P4 IMAD R53, R53, R23, R14 ;  /* 0x000000173535c224 */ /* 0x000fe200078e020e */
[----:B------:R-:W-:Y:S04]  /*3810*/  BSSY B1, `(.L_x_94) ;  /* 0x0000006000017945 */ /* 0x000fe80003800000 */
[----:B------:R0:W-:Y:S01]  /*3820*/  @!P4 STG.E.U8 desc[UR36][R6.64+0x39], R53 ;  /* 0x000039350600c986 */ /* 0x0001e2000c101124 */
[----:B------:R-:W-:Y:S05]  /*3830*/  @P3 BRA `(.L_x_95) ;  /* 0x00000000000c3947 */ /* 0x000fea0003800000 */
[----:B------:R-:W1:Y:S02]  /*3840*/  LDG.E.U8 R66, desc[UR36][R10.64+0x38] ;  /* 0x000038240a427981 */ /* 0x000e64000c1e1100 */
[----:B-1----:R-:W-:-:S05]  /*3850*/  PRMT R3, R66, 0x8880, RZ ;  /* 0x0000888042037816 */ /* 0x002fca00000000ff */
[----:B------:R-:W-:-:S07]  /*3860*/  IMAD R14, R3, R58, RZ ;  /* 0x0000003a030e7224 */ /* 0x000fce00078e02ff */
.L_x_95:
[----:B------:R-:W-:Y:S05]  /*3870*/  BSYNC B1 ;  /* 0x0000000000017941 */ /* 0x000fea0003800000 */
.L_x_94:
[----:B-1----:R-:W-:Y:S01]  /*3880*/  @!P3 IMAD R3, R54, R23, R14 ;  /* 0x000000173603b224 */ /* 0x002fe200078e020e */
[----:B------:R-:W-:Y:S01]  /*3890*/  ISETP.LT.OR P1, PT, R72, 0x9, !P1 ;  /* 0x000000094800780c */ /* 0x000fe20004f21670 */
[----:B------:R-:W-:Y:S03]  /*38a0*/  BSSY B1, `(.L_x_96) ;  /* 0x0000006000017945 */ /* 0x000fe60003800000 */
[----:B------:R1:W-:Y:S09]  /*38b0*/  @!P3 STG.E.U8 desc[UR36][R4.64+0x38], R3 ;  /* 0x000038030400b986 */ /* 0x0003f2000c101124 */
[----:B------:R-:W-:Y:S05]  /*38c0*/  @P1 BRA `(.L_x_97) ;  /* 0x00000000000c1947 */ /* 0x000fea0003800000 */
[----:B------:R-:W1:Y:S02]  /*38d0*/  LDG.E.U8 R66, desc[UR36][R10.64+0x39] ;  /* 0x000039240a427981 */ /* 0x000e64000c1e1100 */
[----:B-1----:R-:W-:-:S05]  /*38e0*/  PRMT R3, R66, 0x8880, RZ ;  /* 0x0000888042037816 */ /* 0x002fca00000000ff */
[----:B------:R-:W-:-:S07]  /*38f0*/  IMAD R14, R3, R58, RZ ;  /* 0x0000003a030e7224 */ /* 0x000fce00078e02ff */
.L_x_97:
[----:B------:R-:W-:Y:S05]  /*3900*/  BSYNC B1 ;  /* 0x0000000000017941 */ /* 0x000fea0003800000 */
.L_x_96:
[----:B------:R-:W-:Y:S01]  /*3910*/  IMAD R55, R55, R23, R14 ;  /* 0x0000001737377224 */ /* 0x000fe200078e020e */
[----:B------:R-:W-:Y:S06]  /*3920*/  @P1 BRA `(.L_x_98) ;  /* 0x0000000400c81947 */ /* 0x000fec0003800000 */
[----:B------:R0:W-:Y:S01]  /*3930*/  STG.E.U8 desc[UR36][R4.64+0x39], R55 ;  /* 0x0000393704007986 */ /* 0x0001e2000c101124 */
[----:B------:R-:W-:Y:S05]  /*3940*/  BRA `(.L_x_98) ;  /* 0x0000000400c07947 */ /* 0x000fea0003800000 */
.L_x_33:
[C---:B------:R-:W-:Y:S02]  /*3950*/  ISETP.GE.AND P1, PT, R73.reuse, 0x1, PT ;  /* 0x000000014900780c */ /* 0x040fe40003f26270 */
[----:B------:R-:W-:Y:S02]  /*3960*/  ISETP.GE.AND P0, PT, R73, 0x2, PT ;  /* 0x000000024900780c */ /* 0x000fe40003f06270 */
[C---:B------:R-:W-:Y:S02]  /*3970*/  ISETP.LT.OR P4, PT, R72.reuse, 0x1, !P1 ;  /* 0x000000014800780c */ /* 0x040fe40004f81670 */
[C---:B------:R-:W-:Y:S02]  /*3980*/  ISETP.LT.OR P5, PT, R72.reuse, 0x1, !P0 ;  /* 0x000000014800780c */ /* 0x040fe400047a1670 */
[C---:B------:R-:W-:Y:S02]  /*3990*/  ISETP.LT.OR P1, PT, R72.reuse, 0x9, !P1 ;  /* 0x000000094800780c */ /* 0x040fe40004f21670 */
[----:B------:R-:W-:-:S02]  /*39a0*/  ISETP.LT.OR P0, PT, R72, 0x9, !P0 ;  /* 0x000000094800780c */ /* 0x000fc40004701670 */
[C---:B------:R-:W-:Y:S02]  /*39b0*/  ISETP.GE.AND P3, PT, R73.reuse, 0x9, PT ;  /* 0x000000094900780c */ /* 0x040fe40003f66270 */
[----:B------:R-:W-:-:S03]  /*39c0*/  ISETP.GE.AND P2, PT, R73, 0xa, PT ;  /* 0x0000000a4900780c */ /* 0x000fc60003f46270 */
[-C--:B------:R-:W-:Y:S02]  /*39d0*/  @!P4 IMAD R3, R24, R23.reuse, RZ ;  /* 0x000000171803c224 */ /* 0x080fe400078e02ff */
[-C--:B------:R-:W-:Y:S02]  /*39e0*/  @!P5 IMAD R25, R25, R23.reuse, RZ ;  /* 0x000000171919d224 */ /* 0x080fe400078e02ff */
[-C--:B------:R-:W-:Y:S01]  /*39f0*/  @!P1 IMAD R9, R26, R23.reuse, RZ ;  /* 0x000000171a099224 */ /* 0x080fe200078e02ff */
[----:B------:R0:W-:Y:S01]  /*3a00*/  @!P4 STG.E.U8 desc[UR36][R6.64], R3 ;  /* 0x000000030600c986 */ /* 0x0001e2000c101124 */
[C---:B------:R-:W-:Y:S01]  /*3a10*/  ISETP.LT.OR P4, PT, R72.reuse, 0x1, !P3 ;  /* 0x000000014800780c */ /* 0x040fe20005f81670 */
[----:B------:R-:W-:Y:S02]  /*3a20*/  @!P0 IMAD R27, R27, R23, RZ ;  /* 0x000000171b1b8224 */ /* 0x000fe400078e02ff */
[----:B------:R-:W-:Y:S01]  /*3a30*/  @!P5 STG.E.U8 desc[UR36][R6.64+0x1], R25 ;  /* 0x000001190600d986 */ /* 0x000fe2000c101124 */
[----:B------:R-:W-:-:S02]  /*3a40*/  ISETP.LT.OR P5, PT, R72, 0x1, !P2 ;  /* 0x000000014800780c */ /* 0x000fc400057a1670 */
[C---:B------:R-:W-:Y:S01]  /*3a50*/  ISETP.LT.OR P2, PT, R72.reuse, 0x9, !P2 ;  /* 0x000000094800780c */ /* 0x040fe20005741670 */
[----:B------:R1:W-:Y:S01]  /*3a60*/  @!P1 STG.E.U8 desc[UR36][R4.64], R9 ;  /* 0x0000000904009986 */ /* 0x0003e2000c101124 */
[----:B------:R-:W-:Y:S02]  /*3a70*/  ISETP.LT.OR P1, PT, R72, 0x9, !P3 ;  /* 0x000000094800780c */ /* 0x000fe40005f21670 */
[C---:B------:R-:W-:Y:S01]  /*3a80*/  ISETP.GE.AND P3, PT, R73.reuse, 0x11, PT ;  /* 0x000000114900780c */ /* 0x040fe20003f66270 */
[----:B------:R-:W-:Y:S01]  /*3a90*/  @!P0 STG.E.U8 desc[UR36][R4.64+0x1], R27 ;  /* 0x0000011b04008986 */ /* 0x000fe2000c101124 */
[----:B------:R-:W-:Y:S01]  /*3aa0*/  ISETP.GE.AND P0, PT, R73, 0x12, PT ;  /* 0x000000124900780c */ /* 0x000fe20003f06270 */
[----:B------:R-:W-:-:S04]  /*3ab0*/  @!P4 IMAD R11, R28, R23, RZ ;  /* 0x000000171c0bc224 */ /* 0x000fc800078e02ff */
[-C--:B------:R-:W-:Y:S01]  /*3ac0*/  @!P5 IMAD R29, R29, R23.reuse, RZ ;  /* 0x000000171d1dd224 */ /* 0x080fe200078e02ff */
[----:B------:R-:W-:Y:S01]  /*3ad0*/  @!P4 STG.E.U8 desc[UR36][R6.64+0x8], R11 ;  /* 0x0000080b0600c986 */ /* 0x000fe2000c101124 */
[C---:B------:R-:W-:Y:S01]  /*3ae0*/  ISETP.LT.OR P4, PT, R72.reuse, 0x1, !P3 ;  /* 0x000000014800780c */ /* 0x040fe20005f81670 */
[-C--:B------:R-:W-:Y:S02]  /*3af0*/  @!P2 IMAD R31, R31, R23.reuse, RZ ;  /* 0x000000171f1fa224 */ /* 0x080fe400078e02ff */
[----:B------:R-:W-:Y:S01]  /*3b00*/  @!P5 STG.E.U8 desc[UR36][R6.64+0x9], R29 ;  /* 0x0000091d0600d986 */ /* 0x000fe2000c101124 */
[----:B------:R-:W-:Y:S01]  /*3b10*/  ISETP.LT.OR P5, PT, R72, 0x1, !P0 ;  /* 0x000000014800780c */ /* 0x000fe200047a1670 */
[----:B0-----:R-:W-:Y:S01]  /*3b20*/  @!P1 IMAD R3, R30, R23, RZ ;  /* 0x000000171e039224 */ /* 0x001fe200078e02ff */
[----:B------:R-:W-:Y:S01]  /*3b30*/  ISETP.LT.OR P0, PT, R72, 0x9, !P0 ;  /* 0x000000094800780c */ /* 0x000fe20004701670 */
[----:B------:R-:W-:Y:S01]  /*3b40*/  @!P2 STG.E.U8 desc[UR36][R4.64+0x9], R31 ;  /* 0x0000091f0400a986 */ /* 0x000fe2000c101124 */
[----:B------:R-:W-:-:S03]  /*3b50*/  ISETP.GE.AND P2, PT, R73, 0x19, PT ;  /* 0x000000194900780c */ /* 0x000fc60003f46270 */
[----:B------:R0:W-:Y:S01]  /*3b60*/  @!P1 STG.E.U8 desc[UR36][R4.64+0x8], R3 ;  /* 0x0000080304009986 */ /* 0x0001e2000c101124 */
[----:B------:R-:W-:Y:S01]  /*3b70*/  ISETP.LT.OR P1, PT, R72, 0x9, !P3 ;  /* 0x000000094800780c */ /* 0x000fe20005f21670 */
[----:B-1----:R-:W-:Y:S01]  /*3b80*/  @!P4 IMAD R9, R32, R23, RZ ;  /* 0x000000172009c224 */ /* 0x002fe200078e02ff */
[----:B------:R-:W-:-:S03]  /*3b90*/  ISETP.GE.AND P3, PT, R73, 0x1a, PT ;  /* 0x0000001a4900780c */ /* 0x000fc60003f66270 */
[-C--:B------:R-:W-:Y:S01]  /*3ba0*/  @!P5 IMAD R33, R33, R23.reuse, RZ ;  /* 0x000000172121d224 */ /* 0x080fe200078e02ff */
[----:B------:R-:W-:Y:S01]  /*3bb0*/  @!P4 STG.E.U8 desc[UR36][R6.64+0x10], R9 ;  /* 0x000010090600c986 */ /* 0x000fe2000c101124 */
[C---:B------:R-:W-:Y:S01]  /*3bc0*/  ISETP.LT.OR P4, PT, R72.reuse, 0x1, !P3 ;  /* 0x000000014800780c */ /* 0x040fe20005f81670 */
[-C--:B------:R-:W-:Y:S01]  /*3bd0*/  @!P0 IMAD R35, R35, R23.reuse, RZ ;  /* 0x0000001723238224 */ /* 0x080fe200078e02ff */
[C---:B------:R-:W-:Y:S01]  /*3be0*/  ISETP.LT.OR P3, PT, R72.reuse, 0x9, !P3 ;  /* 0x000000094800780c */ /* 0x040fe20005f61670 */
[----:B------:R-:W-:Y:S01]  /*3bf0*/  @!P5 STG.E.U8 desc[UR36][R6.64+0x11], R33 ;  /* 0x000011210600d986 */ /* 0x000fe2000c101124 */
[----:B------:R-:W-:Y:S02]  /*3c00*/  ISETP.LT.OR P5, PT, R72, 0x1, !P2 ;  /* 0x000000014800780c */ /* 0x000fe400057a1670 */
[----:B0-----:R-:W-:Y:S01]  /*3c10*/  @!P1 IMAD R3, R34, R23, RZ ;  /* 0x0000001722039224 */ /* 0x001fe200078e02ff */
[----:B------:R-:W-:Y:S01]  /*3c20*/  @!P0 STG.E.U8 desc[UR36][R4.64+0x11], R35 ;  /* 0x0000112304008986 */ /* 0x000fe2000c101124 */
[----:B------:R-:W-:-:S02]  /*3c30*/  ISETP.LT.OR P2, PT, R72, 0x9, !P2 ;  /* 0x000000094800780c */ /* 0x000fc40005741670 */
[C---:B------:R-:W-:Y:S01]  /*3c40*/  ISETP.GE.AND P0, PT, R73.reuse, 0x21, PT ;  /* 0x000000214900780c */ /* 0x040fe20003f06270 */
[----:B------:R0:W-:Y:S01]  /*3c50*/  @!P1 STG.E.U8 desc[UR36][R4.64+0x10], R3 ;  /* 0x0000100304009986 */ /* 0x0001e2000c101124 */
[----:B------:R-:W-:Y:S01]  /*3c60*/  ISETP.GE.AND P1, PT, R73, 0x22, PT ;  /* 0x000000224900780c */ /* 0x000fe20003f26270 */
[-C--:B------:R-:W-:Y:S02]  /*3c70*/  @!P4 IMAD R37, R37, R23.reuse, RZ ;  /* 0x000000172525c224 */ /* 0x080fe400078e02ff */
[-C--:B------:R-:W-:Y:S02]  /*3c80*/  @!P3 IMAD R39, R39, R23.reuse, RZ ;  /* 0x000000172727b224 */ /* 0x080fe400078e02ff */
[-C--:B------:R-:W-:Y:S01]  /*3c90*/  @!P5 IMAD R11, R36, R23.reuse, RZ ;  /* 0x00000017240bd224 */ /* 0x080fe200078e02ff */
[----:B------:R-:W-:Y:S01]  /*3ca0*/  @!P4 STG.E.U8 desc[UR36][R6.64+0x19], R37 ;  /* 0x000019250600c986 */ /* 0x000fe2000c101124 */
[C---:B------:R-:W-:Y:S02]  /*3cb0*/  ISETP.LT.OR P4, PT, R72.reuse, 0x1, !P0 ;  /* 0x000000014800780c */ /* 0x040fe40004781670 */
[C---:B------:R-:W-:Y:S01]  /*3cc0*/  ISETP.LT.OR P0, PT, R72.reuse, 0x9, !P0 ;  /* 0x000000094800780c */ /* 0x040fe20004701670 */
[----:B------:R-:W-:Y:S01]  /*3cd0*/  @!P5 STG.E.U8 desc[UR36][R6.64+0x18], R11 ;  /* 0x0000180b0600d986 */ /* 0x000fe2000c101124 */
[----:B------:R-:W-:Y:S01]  /*3ce0*/  ISETP.LT.OR P5, PT, R72, 0x1, !P1 ;  /* 0x000000014800780c */ /* 0x000fe20004fa1670 */
[----:B0-----:R-:W-:Y:S01]  /*3cf0*/  @!P2 IMAD R3, R38, R23, RZ ;  /* 0x000000172603a224 */ /* 0x001fe200078e02ff */
[----:B------:R-:W-:Y:S01]  /*3d00*/  ISETP.LT.OR P1, PT, R72, 0x9, !P1 ;  /* 0x000000094800780c */ /* 0x000fe20004f21670 */
[----:B------:R-:W-:Y:S01]  /*3d10*/  @!P3 STG.E.U8 desc[UR36][R4.64+0x19], R39 ;  /* 0x000019270400b986 */ /* 0x000fe2000c101124 */
[----:B------:R-:W-:-:S03]  /*3d20*/  ISETP.GE.AND P3, PT, R73, 0x29, PT ;  /* 0x000000294900780c */ /* 0x000fc60003f66270 */
[----:B------:R0:W-:Y:S01]  /*3d30*/  @!P2 STG.E.U8 desc[UR36][R4.64+0x18], R3 ;  /* 0x000018030400a986 */ /* 0x0001e2000c101124 */
[----:B------:R-:W-:Y:S01]  /*3d40*/  ISETP.GE.AND P2, PT, R73, 0x2a, PT ;  /* 0x0000002a4900780c */ /* 0x000fe20003f46270 */
[----:B------:R-:W-:-:S04]  /*3d50*/  @!P4 IMAD R9, R40, R23, RZ ;  /* 0x000000172809c224 */ /* 0x000fc800078e02ff */
[-C--:B------:R-:W-:Y:S01]  /*3d60*/  @!P5 IMAD R41, R41, R23.reuse, RZ ;  /* 0x000000172929d224 */ /* 0x080fe200078e02ff */
[----:B------:R-:W-:Y:S01]  /*3d70*/  @!P4 STG.E.U8 desc[UR36][R6.64+0x20], R9 ;  /* 0x000020090600c986 */ /* 0x000fe2000c101124 */
[C---:B------:R-:W-:Y:S01]  /*3d80*/  ISETP.LT.OR P4, PT, R72.reuse, 0x1, !P3 ;  /* 0x000000014800780c */ /* 0x040fe20005f81670 */
[-C--:B------:R-:W-:Y:S01]  /*3d90*/  @!P1 IMAD R43, R43, R23.reuse, RZ ;  /* 0x000000172b2b9224 */ /* 0x080fe200078e02ff */
        /* <DEDUP_REMOVED lines=25> */
[----:B------:R1:W-:Y:S01]  /*3f30*/  @!P4 STG.E.U8 desc[UR36][R6.64+0x30], R9 ;  /* 0x000030090600c986 */ /* 0x0003e2000c101124 */
[C---:B------:R-:W-:Y:S01]  /*3f40*/  ISETP.LT.OR P4, PT, R72.reuse, 0x1, !P2 ;  /* 0x000000014800780c */ /* 0x040fe20005781670 */
[-C--:B------:R-:W-:Y:S01]  /*3f50*/  @!P0 IMAD R51, R51, R23.reuse, RZ ;  /* 0x0000001733338224 */ /* 0x080fe200078e02ff */
[C---:B------:R-:W-:Y:S01]  /*3f60*/  ISETP.LT.OR P2, PT, R72.reuse, 0x9, !P2 ;  /* 0x000000094800780c */ /* 0x040fe20005741670 */
[----:B------:R2:W-:Y:S01]  /*3f70*/  @!P5 STG.E.U8 desc[UR36][R6.64+0x31], R49 ;  /* 0x000031310600d986 */ /* 0x0005e2000c101124 */
[----:B------:R-:W-:Y:S01]  /*3f80*/  ISETP.LT.OR P5, PT, R72, 0x1, !P3 ;  /* 0x000000014800780c */ /* 0x000fe20005fa1670 */
[-C--:B0-----:R-:W-:Y:S01]  /*3f90*/  @!P1 IMAD R3, R50, R23.reuse, RZ ;  /* 0x0000001732039224 */ /* 0x081fe200078e02ff */
[----:B------:R-:W-:Y:S01]  /*3fa0*/  ISETP.LT.OR P3, PT, R72, 0x9, !P3 ;  /* 0x000000094800780c */ /* 0x000fe20005f61670 */
[----:B------:R2:W-:Y:S04]  /*3fb0*/  @!P0 STG.E.U8 desc[UR36][R4.64+0x31], R51 ;  /* 0x0000313304008986 */ /* 0x0005e8000c101124 */
[----:B------:R2:W-:Y:S02]  /*3fc0*/  @!P1 STG.E.U8 desc[UR36][R4.64+0x30], R3 ;  /* 0x0000300304009986 */ /* 0x0005e4000c101124 */
[----:B------:R-:W-:-:S02]  /*3fd0*/  @!P4 IMAD R11, R52, R23, RZ ;  /* 0x00000017340bc224 */ /* 0x000fc400078e02ff */
[-C--:B-1----:R-:W-:Y:S02]  /*3fe0*/  @!P2 IMAD R9, R54, R23.reuse, RZ ;  /* 0x000000173609a224 */ /* 0x082fe400078e02ff */
[-C--:B------:R-:W-:Y:S01]  /*3ff0*/  @!P5 IMAD R53, R53, R23.reuse, RZ ;  /* 0x000000173535d224 */ /* 0x080fe200078e02ff */
[----:B------:R2:W-:Y:S01]  /*4000*/  @!P4 STG.E.U8 desc[UR36][R6.64+0x38], R11 ;  /* 0x0000380b0600c986 */ /* 0x0005e2000c101124 */
[----:B------:R-:W-:-:S03]  /*4010*/  @!P3 IMAD R55, R55, R23, RZ ;  /* 0x000000173737b224 */ /* 0x000fc600078e02ff */
[----:B------:R2:W-:Y:S04]  /*4020*/  @!P5 STG.E.U8 desc[UR36][R6.64+0x39], R53 ;  /* 0x000039350600d986 */ /* 0x0005e8000c101124 */
[----:B------:R2:W-:Y:S04]  /*4030*/  @!P2 STG.E.U8 desc[UR36][R4.64+0x38], R9 ;  /* 0x000038090400a986 */ /* 0x0005e8000c101124 */
[----:B------:R2:W-:Y:S02]  /*4040*/  @!P3 STG.E.U8 desc[UR36][R4.64+0x39], R55 ;  /* 0x000039370400b986 */ /* 0x0005e4000c101124 */
.L_x_98:
[----:B------:R-:W-:Y:S05]  /*4050*/  BSYNC B0 ;  /* 0x0000000000007941 */ /* 0x000fea0003800000 */
.L_x_32:
[----:B------:R-:W-:Y:S01]  /*4060*/  IADD3 R16, P0, R16, UR38, RZ ;  /* 0x0000002610107c10 */ /* 0x000fe2000ff1e0ff */
[----:B------:R-:W-:Y:S01]  /*4070*/  ULDC.64 UR4, c[0x0][0x650] ;  /* 0x0001940000047ab9 */ /* 0x000fe20000000a00 */
[----:B-12---:R-:W-:Y:S01]  /*4080*/  PRMT R3, RZ, 0x7610, R3 ;  /* 0x00007610ff037816 */ /* 0x006fe20000000003 */
[----:B------:R-:W-:Y:S01]  /*4090*/  IMAD.MOV.U32 R68, RZ, RZ, -0x1 ;  /* 0xffffffffff447424 */ /* 0x000fe200078e00ff */
[----:B------:R-:W-:Y:S01]  /*40a0*/  IADD3.X R17, R17, UR41, RZ, P0, !PT ;  /* 0x0000002911117c10 */ /* 0x000fe200087fe4ff */
[----:B------:R-:W-:Y:S01]  /*40b0*/  IMAD.MOV.U32 R67, RZ, RZ, -0x1 ;  /* 0xffffffffff437424 */ /* 0x000fe200078e00ff */
[----:B------:R-:W-:-:S04]  /*40c0*/  ISETP.GE.U32.AND P0, PT, R16, UR4, PT ;  /* 0x0000000410007c0c */ /* 0x000fc8000bf06070 */
[----:B------:R-:W-:-:S13]  /*40d0*/  ISETP.GE.U32.AND.EX P0, PT, R17, UR5, PT, P0 ;  /* 0x0000000511007c0c */ /* 0x000fda000bf06100 */
[----:B------:R-:W-:Y:S05]  /*40e0*/  @P0 BRA `(.L_x_99) ;  /* 0x00000004004c0947 */ /* 0x000fea0003800000 */
[----:B------:R-:W1:Y:S01]  /*40f0*/  LDC.64 R10, c[0x0][0x628] ;  /* 0x00018a00ff0a7b82 */ /* 0x000e620000000a00 */
[----:B------:R-:W2:Y:S01]  /*4100*/  S2R R12, SR_CTAID.X ;  /* 0x00000000000c7919 */ /* 0x000ea20000002500 */
[----:B0-----:R-:W-:Y:S02]  /*4110*/  IMAD.MOV.U32 R8, RZ, RZ, R16 ;  /* 0x000000ffff087224 */ /* 0x001fe400078e0010 */
[----:B------:R-:W-:Y:S01]  /*4120*/  IMAD.MOV.U32 R9, RZ, RZ, R17 ;  /* 0x000000ffff097224 */ /* 0x000fe200078e0011 */
[----:B------:R-:W0:Y:S03]  /*4130*/  S2R R20, SR_CTAID.Y ;  /* 0x0000000000147919 */ /* 0x000e260000002600 */
[----:B------:R-:W0:Y:S08]  /*4140*/  LDC R0, c[0x0][0x630] ;  /* 0x00018c00ff007b82 */ /* 0x000e300000000800 */
[----:B------:R-:W0:Y:S01]  /*4150*/  LDC.64 R14, c[0x0][0x620] ;  /* 0x00018800ff0e7b82 */ /* 0x000e220000000a00 */
[----:B-1----:R-:W-:-:S04]  /*4160*/  ISETP.NE.U32.AND P0, PT, R10, RZ, PT ;  /* 0x000000ff0a00720c */ /* 0x002fc80003f05070 */
[----:B------:R-:W-:-:S13]  /*4170*/  ISETP.NE.AND.EX P0, PT, R11, RZ, PT, P0 ;  /* 0x000000ff0b00720c */ /* 0x000fda0003f05300 */
[----:B0-2---:R-:W-:Y:S05]  /*4180*/  @!P0 BRA `(.L_x_100) ;  /* 0x0000000000288947 */ /* 0x005fea0003800000 */
[----:B------:R-:W0:Y:S02]  /*4190*/  LDC R3, c[0x0][0x634] ;  /* 0x00018d00ff037b82 */ /* 0x000e240000000800 */
[----:B0-----:R-:W-:-:S05]  /*41a0*/  IADD3 R3, P0, R16, R3, RZ ;  /* 0x0000000310037210 */ /* 0x001fca0007f1e0ff */
[----:B------:R-:W-:-:S04]  /*41b0*/  IMAD.X R13, RZ, RZ, R17, P0 ;  /* 0x000000ffff0d7224 */ /* 0x000fc800000e0611 */
[----:B---3--:R-:W-:-:S04]  /*41c0*/  IMAD.WIDE.U32 R4, R13, R10, RZ ;  /* 0x0000000a0d047225 */ /* 0x008fc800078e00ff */
[----:B----4-:R-:W-:-:S04]  /*41d0*/  IMAD.WIDE.U32 R6, P0, R3, R11, R4 ;  /* 0x0000000b03067225 */ /* 0x010fc80007800004 */
[----:B------:R-:W-:-:S04]  /*41e0*/  IMAD.WIDE.U32 R4, R3, R10, RZ ;  /* 0x0000000a03047225 */ /* 0x000fc800078e00ff */
[----:B------:R-:W-:Y:S01]  /*41f0*/  IMAD.X R9, RZ, RZ, RZ, P0 ;  /* 0x000000ffff097224 */ /* 0x000fe200000e06ff */
[----:B------:R-:W-:Y:S01]  /*4200*/  IADD3 RZ, P0, R5, R6, RZ ;  /* 0x0000000605ff7210 */ /* 0x000fe20007f1e0ff */
[----:B------:R-:W-:-:S04]  /*4210*/  IMAD.MOV.U32 R8, RZ, RZ, R7 ;  /* 0x000000ffff087224 */ /* 0x000fc800078e0007 */
[----:B------:R-:W-:-:S08]  /*4220*/  IMAD.WIDE.U32.X R8, R13, R11, R8, P0 ;  /* 0x0000000b0d087225 */ /* 0x000fd000000e0408 */
.L_x_100:
[-CC-:B------:R-:W-:Y:S01]  /*4230*/  SHF.R.U64 R67, R8, R0.reuse, R9.reuse ;  /* 0x0000000008437219 */ /* 0x180fe20000001209 */
[----:B---3--:R-:W0:Y:S01]  /*4240*/  LDC.64 R26, c[0x0][0x640] ;  /* 0x00019000ff1a7b82 */ /* 0x008e220000000a00 */
[----:B------:R-:W-:Y:S01]  /*4250*/  SHF.R.U32.HI R0, RZ, R0, R9 ;  /* 0x00000000ff007219 */ /* 0x000fe20000011609 */
[----:B------:R-:W-:Y:S01]  /*4260*/  ULDC UR4, c[0x0][0x150] ;  /* 0x0000540000047ab9 */ /* 0x000fe20000000800 */
[----:B------:R-:W-:Y:S02]  /*4270*/  IADD3 R3, P0, RZ, -R67, RZ ;  /* 0x80000043ff037210 */ /* 0x000fe40007f1e0ff */
[----:B----4-:R-:W-:-:S03]  /*4280*/  I2FP.F32.U32 R7, R12 ;  /* 0x0000000c00077245 */ /* 0x010fc60000201000 */
[----:B------:R-:W1:Y:S01]  /*4290*/  LDC R6, c[0x0][0x618] ;  /* 0x00018600ff067b82 */ /* 0x000e620000000800 */
[----:B------:R-:W-:Y:S02]  /*42a0*/  IMAD.X R5, RZ, RZ, ~R0, P0 ;  /* 0x000000ffff057224 */ /* 0x000fe400000e0e00 */
[----:B------:R-:W-:Y:S01]  /*42b0*/  FMUL R7, R7, UR4 ;  /* 0x0000000407077c20 */ /* 0x000fe20008400000 */
[----:B------:R-:W-:Y:S01]  /*42c0*/  ULDC UR4, c[0x0][0x154] ;  /* 0x0000550000047ab9 */ /* 0x000fe20000000800 */
[-C--:B------:R-:W-:Y:S02]  /*42d0*/  IMAD R0, R5, R14.reuse, RZ ;  /* 0x0000000e05007224 */ /* 0x080fe400078e02ff */
[C---:B------:R-:W-:Y:S01]  /*42e0*/  IMAD.WIDE.U32 R4, R3.reuse, R14, R16 ;  /* 0x0000000e03047225 */ /* 0x040fe200078e0010 */
[----:B------:R-:W2:Y:S01]  /*42f0*/  LDC R8, c[0x0][0x608] ;  /* 0x00018200ff087b82 */ /* 0x000ea20000000800 */
[----:B------:R-:W3:Y:S02]  /*4300*/  F2I.U32.TRUNC.NTZ R7, R7 ;  /* 0x0000000700077305 */ /* 0x000ee4000020f000 */
[----:B------:R-:W-:Y:S01]  /*4310*/  IMAD R3, R3, R15, R0 ;  /* 0x0000000f03037224 */ /* 0x000fe200078e0200 */
[----:B------:R-:W-:-:S03]  /*4320*/  I2FP.F32.U32 R0, R20 ;  /* 0x0000001400007245 */ /* 0x000fc60000201000 */
[----:B------:R-:W-:Y:S01]  /*4330*/  IMAD.IADD R3, R5, 0x1, R3 ;  /* 0x0000000105037824 */ /* 0x000fe200078e0203 */
[----:B------:R-:W4:Y:S01]  /*4340*/  LDC R11, c[0x0][0x658] ;  /* 0x00019600ff0b7b82 */ /* 0x000f220000000800 */
[----:B0-----:R-:W-:-:S04]  /*4350*/  ISETP.NE.U32.AND P0, PT, R26, RZ, PT ;  /* 0x000000ff1a00720c */ /* 0x001fc80003f05070 */
[----:B------:R-:W-:-:S03]  /*4360*/  ISETP.NE.AND.EX P0, PT, R27, RZ, PT, P0 ;  /* 0x000000ff1b00720c */ /* 0x000fc60003f05300 */
[----:B------:R-:W0:Y:S01]  /*4370*/  LDC R9, c[0x0][0x144] ;  /* 0x00005100ff097b82 */ /* 0x000e220000000800 */
[-C--:B-1----:R-:W-:Y:S01]  /*4380*/  SHF.R.U64 R10, R4, R6.reuse, R3 ;  /* 0x00000006040a7219 */ /* 0x082fe20000001203 */
[----:B---3--:R-:W-:Y:S01]  /*4390*/  IMAD.MOV R7, RZ, RZ, -R7 ;  /* 0x000000ffff077224 */ /* 0x008fe200078e0a07 */
[----:B------:R-:W-:Y:S01]  /*43a0*/  SHF.R.U32.HI R3, RZ, R6, R3 ;  /* 0x00000006ff037219 */ /* 0x000fe20000011603 */
[----:B------:R-:W-:-:S04]  /*43b0*/  FMUL R6, R0, UR4 ;  /* 0x0000000400067c20 */ /* 0x000fc80008400000 */
[----:B------:R-:W1:Y:S01]  /*43c0*/  LDC R21, c[0x0][0x148] ;  /* 0x00005200ff157b82 */ /* 0x000e620000000800 */
[----:B------:R3:W0:Y:S01]  /*43d0*/  F2I.U32.TRUNC.NTZ R14, R6 ;  /* 0x00000006000e7305 */ /* 0x000622000020f000 */
[-CC-:B--2---:R-:W-:Y:S02]  /*43e0*/  SHF.R.U64 R13, R10, R8.reuse, R3.reuse ;  /* 0x000000080a0d7219 */ /* 0x184fe40000001203 */
[----:B------:R-:W-:-:S04]  /*43f0*/  SHF.R.U32.HI R0, RZ, R8, R3 ;  /* 0x00000008ff007219 */ /* 0x000fc80000011603 */
[----:B------:R-:W2:Y:S01]  /*4400*/  LDC R24, c[0x0][0x648] ;  /* 0x00019200ff187b82 */ /* 0x000ea20000000800 */
[-CC-:B----4-:R-:W-:Y:S02]  /*4410*/  SHF.R.U64 R15, R13, R11.reuse, R0.reuse ;  /* 0x0000000b0d0f7219 */ /* 0x190fe40000001200 */
[----:B------:R-:W-:-:S03]  /*4420*/  SHF.R.U32.HI R5, RZ, R11, R0 ;  /* 0x0000000bff057219 */ /* 0x000fc60000011600 */
[----:B------:R-:W-:Y:S02]  /*4430*/  IMAD.MOV.U32 R4, RZ, RZ, R15 ;  /* 0x000000ffff047224 */ /* 0x000fe400078e000f */
[----:B------:R-:W4:Y:S01]  /*4440*/  LDC R28, c[0x0][0x638] ;  /* 0x00018e00ff1c7b82 */ /* 0x000f220000000800 */
[----:B0-----:R-:W-:-:S07]  /*4450*/  IMAD R25, R9, R7, R12 ;  /* 0x0000000709197224 */ /* 0x001fce00078e020c */
[----:B------:R-:W0:Y:S08]  /*4460*/  LDC R29, c[0x0][0x610] ;  /* 0x00018400ff1d7b82 */ /* 0x000e300000000800 */
[----:B------:R-:W0:Y:S01]  /*4470*/  LDC R30, c[0x0][0x600] ;  /* 0x00018000ff1e7b82 */ /* 0x000e220000000800 */
[----:B-123--:R-:W-:Y:S05]  /*4480*/  @!P0 BRA `(.L_x_101) ;  /* 0x0000000000288947 */ /* 0x00efea0003800000 */
[----:B------:R-:W1:Y:S02]  /*4490*/  LDC R0, c[0x0][0x64c] ;  /* 0x00019300ff007b82 */ /* 0x000e640000000800 */
[----:B-1----:R-:W-:-:S05]  /*44a0*/  IADD3 R3, P0, R15, R0, RZ ;  /* 0x000000000f037210 */ /* 0x002fca0007f1e0ff */
        /* <DEDUP_REMOVED lines=8> */
.L_x_101:
[----:B------:R-:W-:Y:S01]  /*4530*/  ISETP.NE.AND P0, PT, R2, 0x1, PT ;  /* 0x000000010200780c */ /* 0x000fe20003f05270 */
[----:B------:R-:W-:Y:S01]  /*4540*/  IMAD.MOV R14, RZ, RZ, -R14 ;  /* 0x000000ffff0e7224 */ /* 0x000fe200078e0a0e */
[----:B------:R-:W-:Y:S02]  /*4550*/  SHF.R.U64 R0, R4, R24, R5 ;  /* 0x0000001804007219 */ /* 0x000fe40000001205 */
[----:B------:R-:W-:Y:S02]  /*4560*/  LOP3.LUT R3, R13, R64, RZ, 0xc0, !PT ;  /* 0x000000400d037212 */ /* 0x000fe400078ec0ff */
[----:B------:R-:W-:Y:S01]  /*4570*/  LOP3.LUT R10, R10, R63, RZ, 0xc0, !PT ;  /* 0x0000003f0a0a7212 */ /* 0x000fe200078ec0ff */
[----:B------:R-:W-:Y:S02]  /*4580*/  IMAD.MOV R4, RZ, RZ, -R0 ;  /* 0x000000ffff047224 */ /* 0x000fe400078e0a00 */
[----:B------:R-:W-:Y:S02]  /*4590*/  IMAD R0, R60, R0, R3 ;  /* 0x000000003c007224 */ /* 0x000fe400078e0203 */
[----:B----4-:R-:W-:-:S02]  /*45a0*/  IMAD R3, R4, R28, R15 ;  /* 0x0000001c04037224 */ /* 0x010fc400078e020f */
[----:B------:R-:W-:Y:S02]  /*45b0*/  @P0 IMAD R25, R21, R14, R20 ;  /* 0x0000000e15190224 */ /* 0x000fe400078e0214 */
[----:B0-----:R-:W-:Y:S02]  /*45c0*/  IMAD R5, R3, R30, R10 ;  /* 0x0000001e03057224 */ /* 0x001fe400078e020a */
[----:B------:R-:W-:Y:S02]  /*45d0*/  IMAD R0, R0, R29, R25 ;  /* 0x0000001d00007224 */ /* 0x000fe400078e0219 */
[----:B------:R-:W-:-:S03]  /*45e0*/  IMAD.MOV.U32 R4, RZ, RZ, 0x1 ;  /* 0x00000001ff047424 */ /* 0x000fc600078e00ff */
[----:B------:R-:W-:Y:S02]  /*45f0*/  SEL R68, R5, R0, !P0 ;  /* 0x0000000005447207 */ /* 0x000fe40004000000 */
[----:B------:R-:W-:Y:S02]  /*4600*/  PRMT R3, R4, 0x7610, R3 ;  /* 0x0000761004037816 */ /* 0x000fe40000000003 */
[----:B------:R-:W-:-:S07]  /*4610*/  SEL R0, R0, R5, !P0 ;  /* 0x0000000500007207 */ /* 0x000fce0004000000 */
.L_x_99:
[----:B------:R-:W-:Y:S01]  /*4620*/  UIADD3 UR42, UR43, UR42, URZ ;  /* 0x0000002a2b2a7290 */ /* 0x000fe2000fffe03f */
[----:B------:R-:W-:Y:S01]  /*4630*/  LOP3.LUT P0, RZ, R3, 0xff, RZ, 0xc0, !PT ;  /* 0x000000ff03ff7812 */ /* 0x000fe2000780c0ff */
[----:B------:R-:W-:Y:S02]  /*4640*/  IMAD.MOV.U32 R69, RZ, RZ, R0 ;  /* 0x000000ffff457224 */ /* 0x000fe400078e0000 */
[----:B------:R-:W-:Y:S02]  /*4650*/  USHF.R.U32.HI UR4, URZ, 0x2, UR42 ;  /* 0x000000023f047899 */ /* 0x000fe4000801162a */
[----:B------:R-:W-:Y:S02]  /*4660*/  UISETP.GT.U32.AND UP1, UPT, UR42, 0x3, UPT ;  /* 0x000000032a00788c */ /* 0x000fe4000bf24070 */
[----:B------:R-:W-:Y:S02]  /*4670*/  ULOP3.LUT UR4, UR4, 0x1, URZ, 0xc0, !UPT ;  /* 0x0000000104047892 */ /* 0x000fe4000f8ec03f */
[----:B------:R-:W-:-:S02]  /*4680*/  UISETP.LT.U32.AND UP1, UPT, UR43, 0x4, UP1 ;  /* 0x000000042b00788c */ /* 0x000fc40008f21070 */
[----:B------:R-:W-:Y:S02]  /*4690*/  UISETP.NE.U32.AND UP0, UPT, UR4, 0x1, UPT ;  /* 0x000000010400788c */ /* 0x000fe4000bf05070 */
[----:B------:R-:W-:Y:S02]  /*46a0*/  USEL UR5, URZ, 0x1, !UP1 ;  /* 0x000000013f057887 */ /* 0x000fe4000c800000 */
[----:B------:R-:W-:Y:S02]  /*46b0*/  UISETP.GT.U32.AND UP0, UPT, UR43, 0x3, !UP0 ;  /* 0x000000032b00788c */ /* 0x000fe4000c704070 */
[----:B------:R-:W-:Y:S02]  /*46c0*/  ULOP3.LUT UR42, UR42, 0x3, URZ, 0xc0, !UPT ;  /* 0x000000032a2a7892 */ /* 0x000fe4000f8ec03f */
[----:B------:R-:W-:-:S04]  /*46d0*/  USEL UR4, URZ, 0x1, !UP0 ;  /* 0x000000013f047887 */ /* 0x000fc8000c000000 */
[----:B------:R-:W-:Y:S01]  /*46e0*/  ULOP3.LUT UR40, UR4, UR40, UR5, 0x96, !UPT ;  /* 0x0000002804287292 */ /* 0x000fe2000f8e9605 */
[----:B------:R-:W-:Y:S11]  /*46f0*/  @P0 BRA `(.L_x_102) ;  /* 0xffffffcc00500947 */ /* 0x000ff6000383ffff */
[----:B------:R-:W-:Y:S05]  /*4700*/  EXIT ;  /* 0x000000000000794d */ /* 0x000fea0003800000 */
.L_x_7:
        /* <DEDUP_REMOVED lines=26> */
.L_x_104:
[----:B------:R-:W0:Y:S01]  /*48b0*/  LDC.64 R28, c[0x0][0x640] ;  /* 0x00019000ff1c7b82 */ /* 0x000e220000000a00 */
[-CC-:B------:R-:W-:Y:S01]  /*48c0*/  SHF.R.U64 R22, R14, R6.reuse, R15.reuse ;  /* 0x000000060e167219 */ /* 0x180fe2000000120f */
[----:B------:R-:W-:Y:S01]  /*48d0*/  IMAD.MOV.U32 R30, RZ, RZ, 0x1 ;  /* 0x00000001ff1e7424 */ /* 0x000fe200078e00ff */
[----:B------:R-:W-:Y:S02]  /*48e0*/  SHF.R.U32.HI R6, RZ, R6, R15 ;  /* 0x00000006ff067219 */ /* 0x000fe4000001160f */
[----:B------:R-:W-:-:S03]  /*48f0*/  IADD3 R13, P0, RZ, -R22, RZ ;  /* 0x80000016ff0d7210 */ /* 0x000fc60007f1e0ff */
[----:B------:R-:W1:Y:S02]  /*4900*/  LDC R12, c[0x0][0x618] ;  /* 0x00018600ff0c7b82 */ /* 0x000e640000000800 */
[----:B------:R-:W-:-:S04]  /*4910*/  IMAD.X R11, RZ, RZ, ~R6, P0 ;  /* 0x000000ffff0b7224 */ /* 0x000fc800000e0e06 */
[-C--:B------:R-:W-:Y:S02]  /*4920*/  IMAD R6, R11, R24.reuse, RZ ;  /* 0x000000180b067224 */ /* 0x080fe400078e02ff */
[----:B------:R-:W2:Y:S01]  /*4930*/  LDC R14, c[0x0][0x608] ;  /* 0x00018200ff0e7b82 */ /* 0x000ea20000000800 */
[----:B------:R-:W-:-:S04]  /*4940*/  IMAD.WIDE.U32 R10, R13, R24, R16 ;  /* 0x000000180d0a7225 */ /* 0x000fc800078e0010 */
[----:B------:R-:W-:-:S03]  /*4950*/  IMAD R13, R13, R25, R6 ;  /* 0x000000190d0d7224 */ /* 0x000fc600078e0206 */
[----:B------:R-:W3:Y:S01]  /*4960*/  LDC R27, c[0x0][0x658] ;  /* 0x00019600ff1b7b82 */ /* 0x000ee20000000800 */
[----:B------:R-:W-:Y:S01]  /*4970*/  IMAD.IADD R11, R11, 0x1, R13 ;  /* 0x000000010b0b7824 */ /* 0x000fe200078e020d */
[----:B0-----:R-:W-:-:S04]  /*4980*/  ISETP.NE.U32.AND P0, PT, R28, RZ, PT ;  /* 0x000000ff1c00720c */ /* 0x001fc80003f05070 */
[----:B------:R-:W-:Y:S02]  /*4990*/  ISETP.NE.AND.EX P0, PT, R29, RZ, PT, P0 ;  /* 0x000000ff1d00720c */ /* 0x000fe40003f05300 */
[----:B------:R-:W0:Y:S01]  /*49a0*/  LDC R20, c[0x0][0x600] ;  /* 0x00018000ff147b82 */ /* 0x000e220000000800 */
[-CC-:B-1----:R-:W-:Y:S01]  /*49b0*/  SHF.R.U64 R8, R10, R12.reuse, R11.reuse ;  /* 0x0000000c0a087219 */ /* 0x182fe2000000120b */
[----:B------:R-:W-:Y:S01]  /*49c0*/  IMAD.MOV.U32 R10, RZ, RZ, -0x1 ;  /* 0xffffffffff0a7424 */ /* 0x000fe200078e00ff */
[----:B------:R-:W-:-:S05]  /*49d0*/  SHF.R.U32.HI R11, RZ, R12, R11 ;  /* 0x0000000cff0b7219 */ /* 0x000fca000001160b */
[----:B------:R-:W1:Y:S01]  /*49e0*/  LDC R24, c[0x0][0x648] ;  /* 0x00019200ff187b82 */ /* 0x000e620000000800 */
[-CC-:B--2---:R-:W-:Y:S02]  /*49f0*/  SHF.R.U64 R21, R8, R14.reuse, R11.reuse ;  /* 0x0000000e08157219 */ /* 0x184fe4000000120b */
[----:B------:R-:W-:-:S05]  /*4a00*/  SHF.R.U32.HI R6, RZ, R14, R11 ;  /* 0x0000000eff067219 */ /* 0x000fca000001160b */
[----:B------:R-:W2:Y:S01]  /*4a10*/  LDC R26, c[0x0][0x638] ;  /* 0x00018e00ff1a7b82 */ /* 0x000ea20000000800 */
[-C--:B---3--:R-:W-:Y:S02]  /*4a20*/  SHF.L.U32 R10, R10, R27.reuse, RZ ;  /* 0x0000001b0a0a7219 */ /* 0x088fe400000006ff */
[-CC-:B------:R-:W-:Y:S02]  /*4a30*/  SHF.R.U64 R25, R21, R27.reuse, R6.reuse ;  /* 0x0000001b15197219 */ /* 0x180fe40000001206 */
[----:B------:R-:W-:Y:S02]  /*4a40*/  LOP3.LUT R32, RZ, R10, RZ, 0x33, !PT ;  /* 0x0000000aff207212 */ /* 0x000fe400078e33ff */
[----:B------:R-:W-:Y:S01]  /*4a50*/  SHF.R.U32.HI R11, RZ, R27, R6 ;  /* 0x0000001bff0b7219 */ /* 0x000fe20000011606 */
[----:B------:R-:W3:Y:S01]  /*4a60*/  LDC R31, c[0x0][0x610] ;  /* 0x00018400ff1f7b82 */ /* 0x000ee20000000800 */
[----:B------:R-:W-:Y:S01]  /*4a70*/  IMAD.MOV.U32 R10, RZ, RZ, R25 ;  /* 0x000000ffff0a7224 */ /* 0x000fe200078e0019 */
[----:B------:R-:W-:Y:S06]  /*4a80*/  @!P0 BRA `(.L_x_105) ;  /* 0x0000000000288947 */ /* 0x000fec0003800000 */
        /* <DEDUP_REMOVED lines=10> */
.L_x_105:
[----:B------:R-:W-:Y:S02]  /*4b30*/  ISETP.NE.AND P0, PT, R2, 0x1, PT ;  /* 0x000000010200780c */ /* 0x000fe40003f05270 */
[----:B-1----:R-:W-:Y:S01]  /*4b40*/  SHF.R.U64 R6, R10, R24, R11 ;  /* 0x000000180a067219 */ /* 0x002fe2000000120b */
[----:B0-----:R-:W-:Y:S01]  /*4b50*/  VIADD R11, R20, 0xffffffff ;  /* 0xffffffff140b7836 */ /* 0x001fe20000000000 */
[----:B------:R-:W-:Y:S02]  /*4b60*/  SHF.L.U32 R30, R30, R27, RZ ;  /* 0x0000001b1e1e7219 */ /* 0x000fe400000006ff */
[----:B------:R-:W-:Y:S01]  /*4b70*/  LOP3.LUT R5, R21, R32, RZ, 0xc0, !PT ;  /* 0x0000002015057212 */ /* 0x000fe200078ec0ff */
[----:B------:R-:W-:-:S04]  /*4b80*/  IMAD.MOV R10, RZ, RZ, -R6 ;  /* 0x000000ffff0a7224 */ /* 0x000fc800078e0a06 */
[----:B------:R-:W-:Y:S01]  /*4b90*/  IMAD R6, R30, R6, R5 ;  /* 0x000000061e067224 */ /* 0x000fe200078e0205 */
[----:B------:R-:W-:Y:S01]  /*4ba0*/  LOP3.LUT R5, R8, R11, RZ, 0xc0, !PT ;  /* 0x0000000b08057212 */ /* 0x000fe200078ec0ff */
[----:B------:R-:W-:Y:S02]  /*4bb0*/  @P0 IMAD R7, R9, R23, R4 ;  /* 0x0000001709070224 */ /* 0x000fe400078e0204 */
[----:B--2---:R-:W-:Y:S02]  /*4bc0*/  IMAD R4, R10, R26, R25 ;  /* 0x0000001a0a047224 */ /* 0x004fe400078e0219 */
[----:B---3--:R-:W-:Y:S02]  /*4bd0*/  IMAD R7, R6, R31, R7 ;  /* 0x0000001f06077224 */ /* 0x008fe400078e0207 */
[----:B------:R-:W-:Y:S02]  /*4be0*/  IMAD R4, R4, R20, R5 ;  /* 0x0000001404047224 */ /* 0x000fe400078e0205 */
[----:B------:R-:W-:-:S02]  /*4bf0*/  IMAD.MOV.U32 R8, RZ, RZ, 0x1 ;  /* 0x00000001ff087424 */ /* 0x000fc400078e00ff */
[----:B------:R-:W-:Y:S01]  /*4c00*/  IMAD.MOV.U32 R6, RZ, RZ, R22 ;  /* 0x000000ffff067224 */ /* 0x000fe200078e0016 */
[----:B------:R-:W-:Y:S02]  /*4c10*/  SEL R20, R4, R7, !P0 ;  /* 0x0000000704147207 */ /* 0x000fe40004000000 */
[----:B------:R-:W-:-:S07]  /*4c20*/  SEL R21, R7, R4, !P0 ;  /* 0x0000000407157207 */ /* 0x000fce0004000000 */
.L_x_103:
[----:B------:R-:W-:-:S08]  /*4c30*/  NOP ;  /* 0x0000000000007918 */ /* 0x000fd00000000000 */
[----:B------:R-:W0:-:S00]  /*4c40*/  USETMAXREG.DEALLOC.CTAPOOL 0x28 ;  /* 0x00000028000079c8 */ /* 0x000e0000080e0500 */
[----:B0-----:R-:W-:-:S13]  /*4c50*/  ISETP.NE.AND P0, PT, R3, RZ, PT ;  /* 0x000000ff0300720c */ /* 0x001fda0003f05270 */
[----:B------:R-:W-:Y:S05]  /*4c60*/  @P0 EXIT ;  /* 0x000000000000094d */ /* 0x000fea0003800000 */
[----:B------:R-:W-:Y:S01]  /*4c70*/  LOP3.LUT P0, RZ, R8, 0xff, RZ, 0xc0, !PT ;  /* 0x000000ff08ff7812 */ /* 0x000fe2000780c0ff */
[----:B------:R-:W-:Y:S02]  /*4c80*/  IMAD.MOV.U32 R3, RZ, RZ, 0x1 ;  /* 0x00000001ff037424 */ /* 0x000fe400078e00ff */
[----:B------:R-:W-:-:S10]  /*4c90*/  IMAD.MOV.U32 R8, RZ, RZ, RZ ;  /* 0x000000ffff087224 */ /* 0x000fd400078e00ff */
[----:B------:R-:W-:Y:S05]  /*4ca0*/  @!P0 BRA `(.L_x_106) ;  /* 0x0000000c00608947 */ /* 0x000fea0003800000 */
[----:B------:R-:W0:Y:S01]  /*4cb0*/  LDC R3, c[0x0][0x28c] ;  /* 0x0000a300ff037b82 */ /* 0x000e220000000800 */
[----:B------:R-:W1:Y:S01]  /*4cc0*/  S2R R11, SR_CgaCtaId ;  /* 0x00000000000b7919 */ /* 0x000e620000008800 */
[----:B------:R-:W-:Y:S01]  /*4cd0*/  ULDC UR5, c[0x0][0x658] ;  /* 0x0001960000057ab9 */ /* 0x000fe20000000800 */
[----:B------:R-:W-:Y:S01]  /*4ce0*/  UMOV UR6, 0xffffffff ;  /* 0xffffffff00067882 */ /* 0x000fe20000000000 */
[----:B------:R-:W-:Y:S01]  /*4cf0*/  BSSY B0, `(.L_x_106) ;  /* 0x00000d3000007945 */ /* 0x000fe20003800000 */
[----:B------:R-:W-:Y:S01]  /*4d00*/  USHF.L.U32 UR6, UR6, UR5, URZ ;  /* 0x0000000506067299 */ /* 0x000fe2000800063f */
[----:B------:R-:W-:Y:S01]  /*4d10*/  IMAD.MOV.U32 R10, RZ, RZ, 0x1 ;  /* 0x00000001ff0a7424 */ /* 0x000fe200078e00ff */
[----:B------:R-:W-:Y:S01]  /*4d20*/  LOP3.LUT R19, R18, 0x2, RZ, 0xfc, !PT ;  /* 0x0000000212137812 */ /* 0x000fe200078efcff */
[----:B------:R-:W-:Y:S01]  /*4d30*/  IMAD.MOV.U32 R8, RZ, RZ, RZ ;  /* 0x000000ffff087224 */ /* 0x000fe200078e00ff */
[----:B------:R-:W-:Y:S01]  /*4d40*/  ULDC UR4, c[0x0][0x600] ;  /* 0x0001800000047ab9 */ /* 0x000fe20000000800 */
[----:B------:R-:W-:Y:S01]  /*4d50*/  UMOV UR7, 0x1 ;  /* 0x0000000100077882 */ /* 0x000fe20000000000 */
[----:B------:R-:W-:-:S02]  /*4d60*/  UIADD3 UR4, UR4, -0x1, URZ ;  /* 0xffffffff04047890 */ /* 0x000fc4000fffe03f */
[----:B------:R-:W-:Y:S02]  /*4d70*/  USHF.L.U32 UR5, UR7, UR5, URZ ;  /* 0x0000000507057299 */ /* 0x000fe4000800063f */
[----:B------:R-:W-:Y:S01]  /*4d80*/  ULOP3.LUT UR6, URZ, UR6, URZ, 0x33, !UPT ;  /* 0x000000063f067292 */ /* 0x000fe2000f8e333f */
[----:B------:R-:W-:Y:S01]  /*4d90*/  ULDC.64 UR30, c[0x0][0x198] ;  /* 0x00006600001e7ab9 */ /* 0x000fe20000000a00 */
[----:B0-----:R-:W-:-:S05]  /*4da0*/  VIADD R3, R3, 0xff ;  /* 0x000000ff03037836 */ /* 0x001fca0000000000 */
[----:B------:R-:W-:-:S04]  /*4db0*/  SHF.R.S32.HI R4, RZ, 0x1f, R3 ;  /* 0x0000001fff047819 */ /* 0x000fc80000011403 */
[----:B------:R-:W-:Y:S01]  /*4dc0*/  LEA.HI R9, R4, R3, RZ, 0x8 ;  /* 0x0000000304097211 */ /* 0x000fe200078f40ff */
[C---:B-1----:R-:W-:Y:S02]  /*4dd0*/  IMAD.SHL.U32 R4, R11.reuse, 0x1000, RZ ;  /* 0x000010000b047824 */ /* 0x042fe400078e00ff */
[----:B------:R-:W-:Y:S01]  /*4de0*/  IMAD.SHL.U32 R11, R11, 0x20, RZ ;  /* 0x000000200b0b7824 */ /* 0x000fe200078e00ff */
[----:B------:R-:W-:Y:S01]  /*4df0*/  SHF.R.S32.HI R9, RZ, 0x8, R9 ;  /* 0x00000008ff097819 */ /* 0x000fe20000011409 */
[----:B------:R-:W-:Y:S01]  /*4e00*/  IMAD.MOV.U32 R3, RZ, RZ, 0x1 ;  /* 0x00000001ff037424 */ /* 0x000fe200078e00ff */
[----:B------:R-:W-:Y:S02]  /*4e10*/  LOP3.LUT R4, R4, 0x1000, RZ, 0xc0, !PT ;  /* 0x0000100004047812 */ /* 0x000fe400078ec0ff */
[----:B------:R-:W-:Y:S01]  /*4e20*/  LOP3.LUT R11, R11, 0x20, RZ, 0xc0, !PT ;  /* 0x000000200b0b7812 */ /* 0x000fe200078ec0ff */
[----:B------:R-:W-:Y:S01]  /*4e30*/  VIADD R13, R9, 0x1 ;  /* 0x00000001090d7836 */ /* 0x000fe20000000000 */
[----:B------:R-:W-:-:S07]  /*4e40*/  LOP3.LUT R12, R4, 0x20100, RZ, 0xfc, !PT ;  /* 0x00020100040c7812 */ /* 0x000fce00078efcff */
.L_x_117:
[----:B------:R-:W-:-:S03]  /*4e50*/  UMOV UR7, 0xffffffff ;  /* 0xffffffff00077882 */ /* 0x000fc60000000000 */
[----:B------:R-:W-:Y:S05]  /*4e60*/  BRA.DIV UR7, `(.L_x_107) ;  /* 0x0000000e07d87947 */ /* 0x000fea000b800000 */
[----:B------:R-:W-:-:S13]  /*4e70*/  ELECT P6, URZ, PT ;  /* 0x00000000003f782f */ /* 0x000fda00038c0000 */
.L_x_128:
[----:B------:R-:W0:Y:S01]  /*4e80*/  LDC R4, c[0x0][0x28c] ;  /* 0x0000a300ff047b82 */ /* 0x000e220000000800 */
[----:B------:R-:W-:Y:S01]  /*4e90*/  BSSY B1, `(.L_x_108) ;  /* 0x0000044000017945 */ /* 0x000fe20003800000 */
[----:B0-----:R-:W-:-:S13]  /*4ea0*/  ISETP.LT.OR P6, PT, R4, 0x1, !P6 ;  /* 0x000000010400780c */ /* 0x001fda00077c1670 */
[----:B------:R-:W-:Y:S05]  /*4eb0*/  @P6 BRA `(.L_x_109) ;  /* 0x0000000400046947 */ /* 0x000fea0003800000 */
[----:B------:R-:W-:Y:S02]  /*4ec0*/  IMAD.SHL.U32 R21, R21, 0x80, RZ ;  /* 0x0000008015157824 */ /* 0x000fe400078e00ff */
[----:B------:R-:W-:Y:S02]  /*4ed0*/  IMAD R20, R20, 0x40, R11 ;  /* 0x0000004014147824 */ /* 0x000fe400078e020b */
[----:B------:R-:W-:Y:S02]  /*4ee0*/  IMAD.MOV.U32 R24, RZ, RZ, RZ ;  /* 0x000000ffff187224 */ /* 0x000fe400078e00ff */
[----:B------:R-:W-:Y:S02]  /*4ef0*/  IMAD.MOV.U32 R4, RZ, RZ, R13 ;  /* 0x000000ffff047224 */ /* 0x000fe400078e000d */
[----:B------:R-:W-:Y:S02]  /*4f00*/  IMAD.MOV.U32 R5, RZ, RZ, R3 ;  /* 0x000000ffff057224 */ /* 0x000fe400078e0003 */
[----:B------:R-:W-:-:S07]  /*4f10*/  IMAD.MOV.U32 R7, RZ, RZ, R8 ;  /* 0x000000ffff077224 */ /* 0x000fce00078e0008 */
.L_x_112:
[----:B------:R-:W0:Y:S01]  /*4f20*/  S2R R15, SR_CgaCtaId ;  /* 0x00000000000f7919 */ /* 0x000e220000008800 */
[----:B------:R-:W-:Y:S02]  /*4f30*/  MOV R14, 0x400 ;  /* 0x00000400000e7802 */ /* 0x000fe40000000f00 */
[----:B------:R-:W-:Y:S02]  /*4f40*/  ISETP.NE.AND P1, PT, R0, RZ, PT ;  /* 0x000000ff0000720c */ /* 0x000fe40003f25270 */
[----:B0-----:R-:W-:Y:S02]  /*4f50*/  LEA R22, R15, R14, 0x18 ;  /* 0x0000000e0f167211 */ /* 0x001fe400078ec0ff */
[----:B------:R-:W-:-:S09]  /*4f60*/  SHF.L.U32 R14, R5, 0x1f, RZ ;  /* 0x0000001f050e7819 */ /* 0x000fd200000006ff */
[----:B------:R-:W0:Y:S01]  /*4f70*/  @!P1 LDC R15, c[0x0][0x500] ;  /* 0x00014000ff0f9b82 */ /* 0x000e220000000800 */
[----:B------:R-:W-:-:S04]  /*4f80*/  IMAD R23, R7, 0x8, R22 ;  /* 0x0000000807177824 */ /* 0x000fc800078e0216 */
[----:B------:R-:W1:Y:S02]  /*4f90*/  SYNCS.PHASECHK.TRANS64.TRYWAIT P0, [R23+URZ+0x20], R14 ;  /* 0x0000200e170075a7 */ /* 0x000e64000800017f */
[----:B-1----:R-:W-:Y:S05]  /*4fa0*/  @!P0 BRA `(.L_x_110) ;  /* 0x0000000c00a88947 */ /* 0x002fea0003800000 */
.L_x_129:
[----:B-1----:R-:W-:Y:S01]  /*4fb0*/  PRMT R14, R19, 0x9910, RZ ;  /* 0x00009910130e7816 */ /* 0x002fe200000000ff */
[----:B0-----:R0:W-:Y:S03]  /*4fc0*/  @!P1 SYNCS.ARRIVE.TRANS64 RZ, [R23+URZ], R15 ;  /* 0x0000000f17ff99a7 */ /* 0x0011e6000800003f */
[----:B------:R-:W-:-:S13]  /*4fd0*/  ISETP.NE.AND P0, PT, R14, 0x2, PT ;  /* 0x000000020e00780c */ /* 0x000fda0003f05270 */
[----:B0-----:R-:W-:Y:S05]  /*4fe0*/  @P0 BRA `(.L_x_111) ;  /* 0x0000000000040947 */ /* 0x001fea0003800000 */
[----:B------:R-:W-:Y:S01]  /*4ff0*/  BPT.TRAP 0x1 ;  /* 0x000000040000795c */ /* 0x000fe20000300000 */
.L_x_111:
[----:B------:R-:W-:Y:S01]  /*5000*/  R2UR UR7, R22 ;  /* 0x00000000160772ca */ /* 0x000fe200000e0000 */
[C---:B------:R-:W-:Y:S01]  /*5010*/  IMAD R14, R7.reuse, 0x4000, R12 ;  /* 0x00004000070e7824 */ /* 0x040fe200078e020c */
[----:B------:R-:W-:Y:S01]  /*5020*/  R2UR UR26, R24 ;  /* 0x00000000181a72ca */ /* 0x000fe200000e0000 */
[----:B------:R-:W-:Y:S01]  /*5030*/  IMAD R22, R7, 0x8000, R22 ;  /* 0x0000800007167824 */ /* 0x000fe200078e0216 */
[----:B------:R-:W-:Y:S01]  /*5040*/  R2UR UR25, R23 ;  /* 0x00000000171972ca */ /* 0x000fe200000e0000 */
[----:B------:R-:W-:Y:S01]  /*5050*/  VIADD R4, R4, 0xffffffff ;  /* 0xffffffff04047836 */ /* 0x000fe20000000000 */
[----:B------:R-:W-:Y:S01]  /*5060*/  R2UR UR32, R14 ;  /* 0x000000000e2072ca */ /* 0x000fe200000e0000 */
[----:B------:R-:W-:Y:S01]  /*5070*/  UIADD3 UR14, UP0, UR30, 0xf0, URZ ;  /* 0x000000f01e0e7890 */ /* 0x000fe2000ff1e03f */
[----:B------:R-:W-:Y:S01]  /*5080*/  R2UR UR16, R22 ;  /* 0x00000000161072ca */ /* 0x000fe200000e0000 */
[----:B------:R-:W-:Y:S01]  /*5090*/  UIADD3 UR42, UP1, UR30, 0x1f0, URZ ;  /* 0x000001f01e2a7890 */ /* 0x000fe2000ff3e03f */
[----:B------:R-:W-:Y:S01]  /*50a0*/  R2UR UR28, R6 ;  /* 0x00000000061c72ca */ /* 0x000fe200000e0000 */
[----:B------:R-:W-:Y:S01]  /*50b0*/  UIADD3.X UR15, URZ, UR31, URZ, UP0, !UPT ;  /* 0x0000001f3f0f7290 */ /* 0x000fe200087fe43f */
[----:B------:R-:W-:Y:S01]  /*50c0*/  R2UR UR27, R21 ;  /* 0x00000000151b72ca */ /* 0x000fe200000e0000 */
[----:B------:R-:W-:Y:S01]  /*50d0*/  UIADD3.X UR43, URZ, UR31, URZ, UP1, !UPT ;  /* 0x0000001f3f2b7290 */ /* 0x000fe20008ffe43f */
[----:B------:R-:W-:Y:S01]  /*50e0*/  R2UR UR35, R20 ;  /* 0x00000000142372ca */ /* 0x000fe200000e0000 */
[----:B------:R-:W-:Y:S01]  /*50f0*/  UIADD3 UR18, UR26, 0x80, URZ ;  /* 0x000000801a127890 */ /* 0x000fe2000fffe03f */
[----:B------:R-:W-:Y:S01]  /*5100*/  ISETP.GT.AND P1, PT, R4, 0x1, PT ;  /* 0x000000010400780c */ /* 0x000fe20003f24270 */
[----:B------:R-:W-:Y:S01]  /*5110*/  VIADD R7, R7, 0x1 ;  /* 0x0000000107077836 */ /* 0x000fe20000000000 */
[----:B------:R-:W-:Y:S01]  /*5120*/  UMOV UR22, 0x0 ;  /* 0x0000000000167882 */ /* 0x000fe20000000000 */
[----:B------:R-:W-:Y:S01]  /*5130*/  UIADD3 UR32, UR7, UR32, URZ ;  /* 0x0000002007207290 */ /* 0x000fe2000fffe03f */
[----:B------:R-:W-:Y:S01]  /*5140*/  VIADD R24, R24, 0x100 ;  /* 0x0000010018187836 */ /* 0x000fe20000000000 */
[----:B------:R-:W-:Y:S01]  /*5150*/  UIADD3 UR24, UR16, 0x100, URZ ;  /* 0x0000010010187890 */ /* 0x000fe2000fffe03f */
[----:B------:R-:W-:Y:S01]  /*5160*/  ISETP.NE.AND P0, PT, R7, 0x4, PT ;  /* 0x000000040700780c */ /* 0x000fe20003f05270 */
[----:B------:R-:W-:-:S02]  /*5170*/  UIADD3 UR16, UR16, 0x4100, URZ ;  /* 0x0000410010107890 */ /* 0x000fc4000fffe03f */
[----:B------:R-:W-:Y:S01]  /*5180*/  UIADD3 UR8, UR32, 0x2000, URZ ;  /* 0x0000200020087890 */ /* 0x000fe2000fffe03f */
[----:B------:R-:W-:Y:S01]  /*5190*/  SEL R14, RZ, 0x1, P0 ;  /* 0x00000001ff0e7807 */ /* 0x000fe20000000000 */
[----:B------:R-:W-:Y:S01]  /*51a0*/  UMOV UR23, 0x10000000 ;  /* 0x1000000000177882 */ /* 0x000fe20000000000 */
[----:B------:R-:W-:Y:S01]  /*51b0*/  UMOV UR17, UR25 ;  /* 0x0000001900117c82 */ /* 0x000fe20008000000 */
[----:B------:R-:W-:Y:S01]  /*51c0*/  UMOV UR20, UR28 ;  /* 0x0000001c00147c82 */ /* 0x000fe20008000000 */
[----:B------:R-:W-:Y:S01]  /*51d0*/  UMOV UR19, UR27 ;  /* 0x0000001b00137c82 */ /* 0x000fe20008000000 */
[----:B------:R-:W-:Y:S01]  /*51e0*/  UMOV UR13, 0x30000 ;  /* 0x00030000000d7882 */ /* 0x000fe20000000000 */
[----:B------:R-:W-:Y:S01]  /*51f0*/  UMOV UR33, UR25 ;  /* 0x0000001900217c82 */ /* 0x000fe20008000000 */
[----:B------:R-:W-:Y:S01]  /*5200*/  UMOV UR34, UR26 ;  /* 0x0000001a00227c82 */ /* 0x000fe20008000000 */
[----:B------:R-:W-:Y:S01]  /*5210*/  UMOV UR36, UR28 ;  /* 0x0000001c00247c82 */ /* 0x000fe20008000000 */
[----:B------:R0:W-:Y:S01]  /*5220*/  UTMALDG.3D [UR24], [UR14], desc[UR22] ;  /* 0x000016180e0075b4 */ /* 0x0001e20008011000 */
[----:B------:R-:W-:Y:S01]  /*5230*/  UMOV UR9, UR25 ;  /* 0x0000001900097c82 */ /* 0x000fe20008000000 */
[----:B------:R-:W-:Y:S01]  /*5240*/  UMOV UR12, UR28 ;  /* 0x0000001c000c7c82 */ /* 0x000fe20008000000 */
[----:B------:R-:W-:Y:S01]  /*5250*/  UMOV UR11, UR35 ;  /* 0x00000023000b7c82 */ /* 0x000fe20008000000 */
[----:B------:R-:W-:Y:S01]  /*5260*/  UMOV UR10, UR18 ;  /* 0x00000012000a7c82 */ /* 0x000fe20008000000 */
[----:B------:R-:W-:-:S02]  /*5270*/  LOP3.LUT R5, R5, R14, RZ, 0x3c, !PT ;  /* 0x0000000e05057212 */ /* 0x000fc400078e3cff */
[----:B------:R-:W-:Y:S01]  /*5280*/  SEL R7, R7, RZ, P0 ;  /* 0x000000ff07077207 */ /* 0x000fe20000000000 */
[----:B------:R0:W-:Y:S01]  /*5290*/  UTMALDG.3D [UR16], [UR14], desc[UR22] ;  /* 0x000016100e0075b4 */ /* 0x0001e20008011000 */
[----:B------:R0:W-:Y:S01]  /*52a0*/  UTMALDG.3D.MULTICAST [UR32], [UR42], UR13, desc[UR22] ;  /* 0x000016202a0073b4 */ /* 0x0001e2000801180d */
[----:B------:R0:W-:Y:S02]  /*52b0*/  UTMALDG.3D.MULTICAST [UR8], [UR42], UR13, desc[UR22] ;  /* 0x000016082a0073b4 */ /* 0x0001e4000801180d */
[----:B0-----:R-:W-:Y:S05]  /*52c0*/  @P1 BRA `(.L_x_112) ;  /* 0xfffffffc00141947 */ /* 0x001fea000383ffff */
.L_x_109:
[----:B------:R-:W-:Y:S05]  /*52d0*/  BSYNC B1 ;  /* 0x0000000000017941 */ /* 0x000fea0003800000 */
.L_x_108:
[----:B------:R-:W-:Y:S01]  /*52e0*/  LOP3.LUT P1, RZ, R10, 0xff, RZ, 0xc0, !PT ;  /* 0x000000ff0aff7812 */ /* 0x000fe2000782c0ff */
[----:B------:R-:W-:Y:S01]  /*52f0*/  IMAD.IADD R8, R9, 0x1, R8 ;  /* 0x0000000109087824 */ /* 0x000fe200078e0208 */
[----:B------:R-:W-:Y:S01]  /*5300*/  IADD3 R16, P2, R16, UR38, RZ ;  /* 0x0000002610107c10 */ /* 0x000fe2000ff5e0ff */
[----:B------:R-:W-:Y:S01]  /*5310*/  ULDC.64 UR8, c[0x0][0x650] ;  /* 0x0001940000087ab9 */ /* 0x000fe20000000a00 */
[----:B------:R-:W-:Y:S01]  /*5320*/  BSSY B1, `(.L_x_113) ;  /* 0x000006d000017945 */ /* 0x000fe20003800000 */
[----:B------:R-:W-:Y:S01]  /*5330*/  IMAD.MOV.U32 R21, RZ, RZ, -0x1 ;  /* 0xffffffffff157424 */ /* 0x000fe200078e00ff */
[----:B------:R-:W-:Y:S01]  /*5340*/  SHF.R.U32.HI R4, RZ, 0x2, R8 ;  /* 0x00000002ff047819 */ /* 0x000fe20000011608 */
[----:B------:R-:W-:Y:S01]  /*5350*/  IMAD.MOV.U32 R20, RZ, RZ, -0x1 ;  /* 0xffffffffff147424 */ /* 0x000fe200078e00ff */
[----:B------:R-:W-:Y:S02]  /*5360*/  ISETP.GT.U32.AND P0, PT, R8, 0x3, PT ;  /* 0x000000030800780c */ /* 0x000fe40003f04070 */
[----:B------:R-:W-:-:S02]  /*5370*/  LOP3.LUT R4, R4, 0x1, RZ, 0xc0, !PT ;  /* 0x0000000104047812 */ /* 0x000fc400078ec0ff */
[----:B------:R-:W-:Y:S01]  /*5380*/  ISETP.LT.U32.AND P0, PT, R9, 0x4, P0 ;  /* 0x000000040900780c */ /* 0x000fe20000701070 */
[----:B------:R-:W0:Y:S01]  /*5390*/  @P1 S2R R6, SR_CgaCtaId ;  /* 0x0000000000061919 */ /* 0x000e220000008800 */
[----:B------:R-:W-:Y:S02]  /*53a0*/  @P1 MOV R5, 0x400 ;  /* 0x0000040000051802 */ /* 0x000fe40000000f00 */
[----:B------:R-:W-:Y:S02]  /*53b0*/  IADD3.X R17, R17, UR41, RZ, P2, !PT ;  /* 0x0000002911117c10 */ /* 0x000fe400097fe4ff */
[----:B------:R-:W-:Y:S02]  /*53c0*/  ISETP.GE.U32.AND P2, PT, R16, UR8, PT ;  /* 0x0000000810007c0c */ /* 0x000fe4000bf46070 */
[----:B------:R-:W-:Y:S02]  /*53d0*/  LOP3.LUT R8, R8, 0x3, RZ, 0xc0, !PT ;  /* 0x0000000308087812 */ /* 0x000fe400078ec0ff */
[----:B------:R-:W-:-:S02]  /*53e0*/  PRMT R10, RZ, 0x7610, R10 ;  /* 0x00007610ff0a7816 */ /* 0x000fc4000000000a */
[----:B0-----:R-:W-:Y:S01]  /*53f0*/  @P1 LEA R5, R6, R5, 0x18 ;  /* 0x0000000506051211 */ /* 0x001fe200078ec0ff */
[----:B------:R-:W-:-:S03]  /*5400*/  IMAD.MOV.U32 R6, RZ, RZ, -0x1 ;  /* 0xffffffffff067424 */ /* 0x000fc600078e00ff */
[----:B------:R0:W-:Y:S01]  /*5410*/  @P1 SYNCS.ARRIVE.TRANS64.A1T0 RZ, [R5+URZ+0x58], RZ ;  /* 0x000058ff05ff19a7 */ /* 0x0001e2000810003f */
[----:B------:R-:W-:Y:S02]  /*5420*/  ISETP.NE.U32.AND P1, PT, R4, 0x1, PT ;  /* 0x000000010400780c */ /* 0x000fe40003f25070 */
[----:B------:R-:W-:Y:S02]  /*5430*/  SEL R4, RZ, 0x1, !P0 ;  /* 0x00000001ff047807 */ /* 0x000fe40004000000 */
[----:B------:R-:W-:Y:S02]  /*5440*/  ISETP.GE.U32.AND.EX P0, PT, R17, UR9, PT, P2 ;  /* 0x0000000911007c0c */ /* 0x000fe4000bf06120 */
[----:B------:R-:W-:-:S04]  /*5450*/  ISETP.GT.U32.AND P1, PT, R9, 0x3, !P1 ;  /* 0x000000030900780c */ /* 0x000fc80004f24070 */
[----:B0-----:R-:W-:-:S04]  /*5460*/  SEL R5, RZ, 0x1, !P1 ;  /* 0x00000001ff057807 */ /* 0x001fc80004800000 */
[--C-:B------:R-:W-:Y:S02]  /*5470*/  LOP3.LUT R3, R5, R3, R4.reuse, 0x96, !PT ;  /* 0x0000000305037212 */ /* 0x100fe400078e9604 */
[----:B------:R-:W-:Y:S01]  /*5480*/  PRMT R4, RZ, 0x7610, R4 ;  /* 0x00007610ff047816 */ /* 0x000fe20000000004 */
[----:B------:R-:W-:Y:S06]  /*5490*/  @P0 BRA `(.L_x_114) ;  /* 0x0000000400540947 */ /* 0x000fec0003800000 */
[----:B------:R-:W0:Y:S01]  /*54a0*/  S2R R15, SR_CTAID.X ;  /* 0x00000000000f7919 */ /* 0x000e220000002500 */
[----:B------:R-:W-:Y:S01]  /*54b0*/  ULDC.64 UR8, c[0x0][0x628] ;  /* 0x00018a0000087ab9 */ /* 0x000fe20000000a00 */
[----:B------:R-:W-:Y:S01]  /*54c0*/  ULDC UR10, c[0x0][0x630] ;  /* 0x00018c00000a7ab9 */ /* 0x000fe20000000800 */
[----:B------:R-:W-:Y:S01]  /*54d0*/  ISETP.NE.U32.AND P0, PT, RZ, UR8, PT ;  /* 0x00000008ff007c0c */ /* 0x000fe2000bf05070 */
[----:B------:R-:W1:Y:S01]  /*54e0*/  S2R R20, SR_CTAID.Y ;  /* 0x0000000000147919 */ /* 0x000e620000002600 */
[----:B------:R-:W-:Y:S01]  /*54f0*/  ULDC UR11, c[0x0][0x150] ;  /* 0x00005400000b7ab9 */ /* 0x000fe20000000800 */
[----:B------:R-:W-:Y:S01]  /*5500*/  IMAD.MOV.U32 R4, RZ, RZ, R16 ;  /* 0x000000ffff047224 */ /* 0x000fe200078e0010 */
[----:B------:R-:W-:Y:S01]  /*5510*/  ISETP.NE.AND.EX P0, PT, RZ, UR9, PT, P0 ;  /* 0x00000009ff007c0c */ /* 0x000fe2000bf05300 */
[----:B------:R-:W-:Y:S01]  /*5520*/  IMAD.MOV.U32 R5, RZ, RZ, R17 ;  /* 0x000000ffff057224 */ /* 0x000fe200078e0011 */
[----:B0-----:R-:W-:-:S11]  /*5530*/  I2FP.F32.U32 R22, R15 ;  /* 0x0000000f00167245 */ /* 0x001fd60000201000 */
[----:B------:R-:W-:Y:S05]  /*5540*/  @!P0 BRA `(.L_x_115) ;  /* 0x0000000000288947 */ /* 0x000fea0003800000 */
[----:B------:R-:W-:Y:S02]  /*5550*/  ULDC UR7, c[0x0][0x634] ;  /* 0x00018d0000077ab9 */ /* 0x000fe40000000800 */
[----:B------:R-:W-:-:S05]  /*5560*/  IADD3 R5, P0, R16, UR7, RZ ;  /* 0x0000000710057c10 */ /* 0x000fca000ff1e0ff */
[----:B------:R-:W-:-:S04]  /*5570*/  IMAD.X R21, RZ, RZ, R17, P0 ;  /* 0x000000ffff157224 */ /* 0x000fc800000e0611 */
[----:B------:R-:W-:-:S04]  /*5580*/  IMAD.WIDE.U32 R6, R21, UR8, RZ ;  /* 0x0000000815067c25 */ /* 0x000fc8000f8e00ff */
[----:B------:R-:W-:-:S04]  /*5590*/  IMAD.WIDE.U32 R6, P0, R5, UR9, R6 ;  /* 0x0000000905067c25 */ /* 0x000fc8000f800006 */
[----:B------:R-:W-:-:S04]  /*55a0*/  IMAD.WIDE.U32 R4, R5, UR8, RZ ;  /* 0x0000000805047c25 */ /* 0x000fc8000f8e00ff */
[----:B------:R-:W-:Y:S01]  /*55b0*/  IMAD.MOV.U32 R4, RZ, RZ, R7 ;  /* 0x000000ffff047224 */ /* 0x000fe200078e0007 */
[----:B------:R-:W-:Y:S01]  /*55c0*/  IADD3 RZ, P1, R5, R6, RZ ;  /* 0x0000000605ff7210 */ /* 0x000fe20007f3e0ff */
[----:B------:R-:W-:-:S04]  /*55d0*/  IMAD.X R5, RZ, RZ, RZ, P0 ;  /* 0x000000ffff057224 */ /* 0x000fc800000e06ff */
[----:B------:R-:W-:-:S08]  /*55e0*/  IMAD.WIDE.U32.X R4, R21, UR9, R4, P1 ;  /* 0x0000000915047c25 */ /* 0x000fd000088e0404 */
.L_x_115:
[--C-:B------:R-:W-:Y:S01]  /*55f0*/  SHF.R.U64 R14, R4, UR10, R5.reuse ;  /* 0x0000000a040e7c19 */ /* 0x100fe20008001205 */
[----:B------:R-:W-:Y:S01]  /*5600*/  FMUL R22, R22, UR11 ;  /* 0x0000000b16167c20 */ /* 0x000fe20008400000 */
[----:B------:R-:W-:Y:S01]  /*5610*/  SHF.R.U32.HI R4, RZ, UR10, R5 ;  /* 0x0000000aff047c19 */ /* 0x000fe20008011605 */
[----:B------:R-:W0:Y:S01]  /*5620*/  LDC R6, c[0x0][0x144] ;  /* 0x00005100ff067b82 */ /* 0x000e220000000800 */
[----:B------:R-:W-:Y:S01]  /*5630*/  IADD3 R5, P0, RZ, -R14, RZ ;  /* 0x8000000eff057210 */ /* 0x000fe20007f1e0ff */
[----:B------:R-:W-:Y:S01]  /*5640*/  ULDC UR7, c[0x0][0x154] ;  /* 0x0000550000077ab9 */ /* 0x000fe20000000800 */
[----:B-1----:R-:W-:Y:S01]  /*5650*/  I2FP.F32.U32 R7, R20 ;  /* 0x0000001400077245 */ /* 0x002fe20000201000 */
[----:B------:R-:W1:Y:S01]  /*5660*/  F2I.U32.TRUNC.NTZ R22, R22 ;  /* 0x0000001600167305 */ /* 0x000e62000020f000 */
[----:B------:R-:W-:Y:S01]  /*5670*/  ULDC.64 UR8, c[0x0][0x620] ;  /* 0x0001880000087ab9 */ /* 0x000fe20000000a00 */
[----:B------:R-:W-:Y:S01]  /*5680*/  IMAD.X R4, RZ, RZ, ~R4, P0 ;  /* 0x000000ffff047224 */ /* 0x000fe200000e0e04 */
[----:B------:R-:W-:Y:S01]  /*5690*/  ISETP.NE.AND P2, PT, R2, 0x1, PT ;  /* 0x000000010200780c */ /* 0x000fe20003f45270 */
[----:B------:R-:W-:Y:S01]  /*56a0*/  FMUL R23, R7, UR7 ;  /* 0x0000000707177c20 */ /* 0x000fe20008400000 */
[----:B------:R-:W2:Y:S01]  /*56b0*/  LDC R25, c[0x0][0x148] ;  /* 0x00005200ff197b82 */ /* 0x000ea20000000800 */
[----:B------:R-:W-:Y:S01]  /*56c0*/  IMAD R4, R4, UR8, RZ ;  /* 0x0000000804047c24 */ /* 0x000fe2000f8e02ff */
[----:B------:R-:W-:-:S03]  /*56d0*/  ULDC UR7, c[0x0][0x618] ;  /* 0x0001860000077ab9 */ /* 0x000fc60000000800 */
[----:B------:R-:W3:Y:S01]  /*56e0*/  F2I.U32.TRUNC.NTZ R23, R23 ;  /* 0x0000001700177305 */ /* 0x000ee2000020f000 */
[C---:B------:R-:W-:Y:S02]  /*56f0*/  IMAD R7, R5.reuse, UR9, R4 ;  /* 0x0000000905077c24 */ /* 0x040fe4000f8e0204 */
[----:B------:R-:W-:Y:S01]  /*5700*/  IMAD.WIDE.U32 R4, R5, UR8, R16 ;  /* 0x0000000805047c25 */ /* 0x000fe2000f8e0010 */
[----:B------:R-:W-:Y:S02]  /*5710*/  ULDC.64 UR8, c[0x0][0x640] ;  /* 0x0001900000087ab9 */ /* 0x000fe40000000a00 */
[----:B------:R-:W-:Y:S01]  /*5720*/  ISETP.NE.U32.AND P0, PT, RZ, UR8, PT ;  /* 0x00000008ff007c0c */ /* 0x000fe2000bf05070 */
[----:B------:R-:W-:Y:S02]  /*5730*/  IMAD.IADD R5, R5, 0x1, R7 ;  /* 0x0000000105057824 */ /* 0x000fe400078e0207 */
[----:B-1----:R-:W-:Y:S01]  /*5740*/  IMAD.MOV R22, RZ, RZ, -R22 ;  /* 0x000000ffff167224 */ /* 0x002fe200078e0a16 */
[----:B------:R-:W-:-:S02]  /*5750*/  ISETP.NE.AND.EX P0, PT, RZ, UR9, PT, P0 ;  /* 0x00000009ff007c0c */ /* 0x000fc4000bf05300 */
[----:B------:R-:W-:Y:S01]  /*5760*/  SHF.R.U64 R21, R4, UR7, R5 ;  /* 0x0000000704157c19 */ /* 0x000fe20008001205 */
[----:B0-----:R-:W-:Y:S01]  /*5770*/  IMAD R15, R6, R22, R15 ;  /* 0x00000016060f7224 */ /* 0x001fe200078e020f */
[----:B------:R-:W-:Y:S01]  /*5780*/  SHF.R.U32.HI R4, RZ, UR7, R5 ;  /* 0x00000007ff047c19 */ /* 0x000fe20008011605 */
[----:B------:R-:W-:Y:S01]  /*5790*/  ULDC UR7, c[0x0][0x608] ;  /* 0x0001820000077ab9 */ /* 0x000fe20000000800 */
[----:B---3--:R-:W-:Y:S02]  /*57a0*/  IMAD.MOV R6, RZ, RZ, -R23 ;  /* 0x000000ffff067224 */ /* 0x008fe400078e0a17 */
[--C-:B------:R-:W-:Y:S02]  /*57b0*/  SHF.R.U64 R22, R21, UR7, R4.reuse ;  /* 0x0000000715167c19 */ /* 0x100fe40008001204 */
[----:B------:R-:W-:Y:S01]  /*57c0*/  SHF.R.U32.HI R5, RZ, UR7, R4 ;  /* 0x00000007ff057c19 */ /* 0x000fe20008011604 */
[----:B------:R-:W-:Y:S01]  /*57d0*/  ULDC UR7, c[0x0][0x658] ;  /* 0x0001960000077ab9 */ /* 0x000fe20000000800 */
[----:B--2---:R-:W-:-:S02]  /*57e0*/  @P2 IMAD R15, R25, R6, R20 ;  /* 0x00000006190f2224 */ /* 0x004fc400078e0214 */
[--C-:B------:R-:W-:Y:S02]  /*57f0*/  SHF.R.U64 R20, R22, UR7, R5.reuse ;  /* 0x0000000716147c19 */ /* 0x100fe40008001205 */
[----:B------:R-:W-:-:S03]  /*5800*/  SHF.R.U32.HI R23, RZ, UR7, R5 ;  /* 0x00000007ff177c19 */ /* 0x000fc60008011605 */
[----:B------:R-:W-:Y:S02]  /*5810*/  IMAD.MOV.U32 R6, RZ, RZ, R20 ;  /* 0x000000ffff067224 */ /* 0x000fe400078e0014 */
[----:B------:R-:W-:Y:S01]  /*5820*/  IMAD.MOV.U32 R5, RZ, RZ, R23 ;  /* 0x000000ffff057224 */ /* 0x000fe200078e0017 */
[----:B------:R-:W-:Y:S06]  /*5830*/  @!P0 BRA `(.L_x_116) ;  /* 0x00000000002c8947 */ /* 0x000fec0003800000 */
        /* <DEDUP_REMOVED lines=9> */
[----:B------:R-:W-:-:S04]  /*58d0*/  IMAD.WIDE.U32.X R4, R23, UR9, R4, P1 ;  /* 0x0000000917047c25 */ /* 0x000fc800088e0404 */
[----:B------:R-:W-:-:S07]  /*58e0*/  IMAD.MOV.U32 R6, RZ, RZ, R4 ;  /* 0x000000ffff067224 */ /* 0x000fce00078e0004 */
.L_x_116:
[----:B------:R-:W-:Y:S01]  /*58f0*/  ULDC UR7, c[0x0][0x648] ;  /* 0x0001920000077ab9 */ /* 0x000fe20000000800 */
[----:B------:R-:W-:Y:S01]  /*5900*/  LOP3.LUT R4, R22, UR6, RZ, 0xc0, !PT ;  /* 0x0000000616047c12 */ /* 0x000fe2000f8ec0ff */
[----:B------:R-:W-:Y:S01]  /*5910*/  ULDC UR8, c[0x0][0x610] ;  /* 0x0001840000087ab9 */ /* 0x000fe20000000800 */
[----:B------:R-:W-:Y:S01]  /*5920*/  SHF.R.U64 R5, R6, UR7, R5 ;  /* 0x0000000706057c19 */ /* 0x000fe20008001205 */
[----:B------:R-:W-:Y:S01]  /*5930*/  ULDC UR7, c[0x0][0x638] ;  /* 0x00018e0000077ab9 */ /* 0x000fe20000000800 */
[----:B------:R-:W-:-:S03]  /*5940*/  LOP3.LUT R21, R21, UR4, RZ, 0xc0, !PT ;  /* 0x0000000415157c12 */ /* 0x000fc6000f8ec0ff */
[----:B------:R-:W-:Y:S02]  /*5950*/  IMAD.MOV R7, RZ, RZ, -R5 ;  /* 0x000000ffff077224 */ /* 0x000fe400078e0a05 */
[----:B------:R-:W-:Y:S02]  /*5960*/  IMAD R4, R5, UR5, R4 ;  /* 0x0000000505047c24 */ /* 0x000fe4000f8e0204 */
[----:B------:R-:W-:Y:S01]  /*5970*/  IMAD R20, R7, UR7, R20 ;  /* 0x0000000707147c24 */ /* 0x000fe2000f8e0214 */
[----:B------:R-:W-:Y:S01]  /*5980*/  ULDC UR7, c[0x0][0x600] ;  /* 0x0001800000077ab9 */ /* 0x000fe20000000800 */
[----:B------:R-:W-:Y:S02]  /*5990*/  IMAD R15, R4, UR8, R15 ;  /* 0x00000008040f7c24 */ /* 0x000fe4000f8e020f */
[----:B------:R-:W-:Y:S02]  /*59a0*/  IMAD R6, R20, UR7, R21 ;  /* 0x0000000714067c24 */ /* 0x000fe4000f8e0215 */
[----:B------:R-:W-:-:S03]  /*59b0*/  IMAD.MOV.U32 R4, RZ, RZ, 0x1 ;  /* 0x00000001ff047424 */ /* 0x000fc600078e00ff */
[----:B------:R-:W-:Y:S02]  /*59c0*/  SEL R20, R6, R15, !P2 ;  /* 0x0000000f06147207 */ /* 0x000fe40005000000 */
[----:B------:R-:W-:Y:S01]  /*59d0*/  SEL R21, R15, R6, !P2 ;  /* 0x000000060f157207 */ /* 0x000fe20005000000 */
[----:B------:R-:W-:-:S07]  /*59e0*/  IMAD.MOV.U32 R6, RZ, RZ, R14 ;  /* 0x000000ffff067224 */ /* 0x000fce00078e000e */
.L_x_114:
[----:B------:R-:W-:Y:S05]  /*59f0*/  BSYNC B1 ;  /* 0x0000000000017941 */ /* 0x000fea0003800000 */
.L_x_113:
[----:B------:R-:W-:-:S13]  /*5a00*/  LOP3.LUT P0, RZ, R4, 0xff, RZ, 0xc0, !PT ;  /* 0x000000ff04ff7812 */ /* 0x000fda000780c0ff */
[----:B------:R-:W-:Y:S05]  /*5a10*/  @P0 BRA `(.L_x_117) ;  /* 0xfffffff4000c0947 */ /* 0x000fea000383ffff */
[----:B------:R-:W-:Y:S05]  /*5a20*/  BSYNC B0 ;  /* 0x0000000000007941 */ /* 0x000fea0003800000 */
.L_x_106:
[----:B------:R-:W-:-:S03]  /*5a30*/  UMOV UR7, 0xffffffff ;  /* 0xffffffff00077882 */ /* 0x000fc60000000000 */
[----:B------:R-:W-:Y:S05]  /*5a40*/  BRA.DIV UR7, `(.L_x_118) ;  /* 0x0000000607147947 */ /* 0x000fea000b800000 */
[----:B------:R-:W-:-:S13]  /*5a50*/  ELECT P6, URZ, PT ;  /* 0x00000000003f782f */ /* 0x000fda00038c0000 */
.L_x_132:
[----:B------:R-:W-:Y:S04]  /*5a60*/  BSSY B0, `(.L_x_119) ;  /* 0x000002b000007945 */ /* 0x000fe80003800000 */
[----:B------:R-:W-:Y:S05]  /*5a70*/  @!P6 BRA `(.L_x_120) ;  /* 0x0000000000a4e947 */ /* 0x000fea0003800000 */
[----:B------:R-:W-:-:S04]  /*5a80*/  LOP3.LUT R18, R18, 0x2, RZ, 0xfc, !PT ;  /* 0x0000000212127812 */ /* 0x000fc800078efcff */
[----:B------:R-:W-:-:S13]  /*5a90*/  ISETP.NE.AND P0, PT, R18, 0x3, PT ;  /* 0x000000031200780c */ /* 0x000fda0003f05270 */
[----:B------:R-:W-:Y:S05]  /*5aa0*/  @!P0 BRA `(.L_x_121) ;  /* 0x0000000000048947 */ /* 0x000fea0003800000 */
[----:B------:R-:W-:Y:S01]  /*5ab0*/  BPT.TRAP 0x1 ;  /* 0x000000040000795c */ /* 0x000fe20000300000 */
.L_x_121:
[----:B------:R-:W0:Y:S01]  /*5ac0*/  S2R R5, SR_CgaCtaId ;  /* 0x0000000000057919 */ /* 0x000e220000008800 */
[----:B------:R-:W-:Y:S02]  /*5ad0*/  MOV R0, 0x400 ;  /* 0x0000040000007802 */ /* 0x000fe40000000f00 */
[----:B------:R-:W-:Y:S02]  /*5ae0*/  SHF.L.U32 R2, R3, 0x1f, RZ ;  /* 0x0000001f03027819 */ /* 0x000fe400000006ff */
[----:B0-----:R-:W-:-:S05]  /*5af0*/  LEA R5, R5, R0, 0x18 ;  /* 0x0000000005057211 */ /* 0x001fca00078ec0ff */
[----:B------:R-:W-:-:S04]  /*5b00*/  VIADD R5, R5, 0x20 ;  /* 0x0000002005057836 */ /* 0x000fc80000000000 */
[C---:B------:R-:W-:Y:S02]  /*5b10*/  IMAD R7, R8.reuse, 0x8, R5 ;  /* 0x0000000808077824 */ /* 0x040fe400078e0205 */
[----:B------:R-:W-:Y:S02]  /*5b20*/  VIADD R8, R8, 0x1 ;  /* 0x0000000108087836 */ /* 0x000fe40000000000 */
[----:B------:R-:W0:Y:S03]  /*5b30*/  SYNCS.PHASECHK.TRANS64.TRYWAIT P0, [R7+URZ], R2 ;  /* 0x00000002070075a7 */ /* 0x000e26000800017f */
[----:B------:R-:W-:-:S04]  /*5b40*/  ISETP.NE.AND P1, PT, R8, 0x4, PT ;  /* 0x000000040800780c */ /* 0x000fc80003f25270 */
[----:B------:R-:W-:Y:S02]  /*5b50*/  SEL R0, RZ, 0x1, P1 ;  /* 0x00000001ff007807 */ /* 0x000fe40000800000 */
[----:B------:R-:W-:Y:S02]  /*5b60*/  SEL R8, R8, RZ, P1 ;  /* 0x000000ff08087207 */ /* 0x000fe40000800000 */
[----:B------:R-:W-:-:S03]  /*5b70*/  LOP3.LUT R9, R3, R0, RZ, 0x3c, !PT ;  /* 0x0000000003097212 */ /* 0x000fc600078e3cff */
[----:B------:R-:W-:Y:S01]  /*5b80*/  IMAD R6, R8, 0x8, R5 ;  /* 0x0000000808067824 */ /* 0x000fe200078e0205 */
[----:B------:R-:W-:Y:S01]  /*5b90*/  SHF.L.U32 R3, R9, 0x1f, RZ ;  /* 0x0000001f09037819 */ /* 0x000fe200000006ff */
[----:B0-----:R-:W-:Y:S06]  /*5ba0*/  @!P0 BRA `(.L_x_122) ;  /* 0x0000000000dc8947 */ /* 0x001fec0003800000 */
.L_x_133:
[----:B------:R-:W1:Y:S01]  /*5bb0*/  SYNCS.PHASECHK.TRANS64.TRYWAIT P0, [R6+URZ], R3 ;  /* 0x00000003060075a7 */ /* 0x000e62000800017f */
[----:B------:R-:W-:-:S05]  /*5bc0*/  VIADD R0, R8, 0x1 ;  /* 0x0000000108007836 */ /* 0x000fca0000000000 */
[----:B------:R-:W-:-:S04]  /*5bd0*/  ISETP.NE.AND P1, PT, R0, 0x4, PT ;  /* 0x000000040000780c */ /* 0x000fc80003f25270 */
[----:B0-----:R-:W-:Y:S02]  /*5be0*/  SEL R2, RZ, 0x1, P1 ;  /* 0x00000001ff027807 */ /* 0x001fe40000800000 */
[----:B------:R-:W-:Y:S02]  /*5bf0*/  SEL R0, R0, RZ, P1 ;  /* 0x000000ff00007207 */ /* 0x000fe40000800000 */
[----:B------:R-:W-:-:S03]  /*5c00*/  LOP3.LUT R9, R9, R2, RZ, 0x3c, !PT ;  /* 0x0000000209097212 */ /* 0x000fc600078e3cff */
[----:B------:R-:W-:Y:S01]  /*5c10*/  IMAD R7, R0, 0x8, R5 ;  /* 0x0000000800077824 */ /* 0x000fe200078e0205 */
[----:B------:R-:W-:Y:S01]  /*5c20*/  SHF.L.U32 R4, R9, 0x1f, RZ ;  /* 0x0000001f09047819 */ /* 0x000fe200000006ff */
[----:B-1----:R-:W-:Y:S06]  /*5c30*/  @!P0 BRA `(.L_x_123) ;  /* 0x0000000000cc8947 */ /* 0x002fec0003800000 */
.L_x_134:
[----:B------:R-:W1:Y:S01]  /*5c40*/  SYNCS.PHASECHK.TRANS64.TRYWAIT P0, [R7+URZ], R4 ;  /* 0x00000004070075a7 */ /* 0x000e62000800017f */
[----:B------:R-:W-:-:S05]  /*5c50*/  VIADD R0, R0, 0x1 ;  /* 0x0000000100007836 */ /* 0x000fca0000000000 */
[----:B------:R-:W-:-:S04]  /*5c60*/  ISETP.NE.AND P1, PT, R0, 0x4, PT ;  /* 0x000000040000780c */ /* 0x000fc80003f25270 */
[----:B------:R-:W-:Y:S02]  /*5c70*/  SEL R2, RZ, 0x1, P1 ;  /* 0x00000001ff027807 */ /* 0x000fe40000800000 */
[----:B------:R-:W-:Y:S02]  /*5c80*/  SEL R0, R0, RZ, P1 ;  /* 0x000000ff00007207 */ /* 0x000fe40000800000 */
[----:B------:R-:W-:Y:S01]  /*5c90*/  LOP3.LUT R2, R9, R2, RZ, 0x3c, !PT ;  /* 0x0000000209027212 */ /* 0x000fe200078e3cff */
[----:B-1----:R-:W-:Y:S06]  /*5ca0*/  @!P0 BRA `(.L_x_124) ;  /* 0x0000000000c48947 */ /* 0x002fec0003800000 */
.L_x_135:
[----:B------:R-:W-:Y:S01]  /*5cb0*/  IMAD R5, R0, 0x8, R5 ;  /* 0x0000000800057824 */ /* 0x000fe200078e0205 */
[----:B------:R-:W-:-:S07]  /*5cc0*/  SHF.L.U32 R0, R2, 0x1f, RZ ;  /* 0x0000001f02007819 */ /* 0x000fce00000006ff */
.L_x_125:
[----:B--2---:R2:W3:Y:S02]  /*5cd0*/  SYNCS.PHASECHK.TRANS64.TRYWAIT P0, [R5+URZ], R0 ;  /* 0x00000000050075a7 */ /* 0x0044e4000800017f */
[----:B---3--:R-:W-:Y:S05]  /*5ce0*/  @!P0 NANOSLEEP.SYNCS 0x989680 ;  /* 0x009896800000895d */ /* 0x008fea0003900000 */
[----:B------:R-:W3:Y:S02]  /*5cf0*/  @!P0 SYNCS.PHASECHK.TRANS64 P0, [R5+URZ], R0 ;  /* 0x00000000050085a7 */ /* 0x000ee4000800007f */
[----:B---3--:R-:W-:Y:S05]  /*5d00*/  @!P0 BRA `(.L_x_125) ;  /* 0xfffffffc00f08947 */ /* 0x008fea000383ffff */
.L_x_120:
[----:B------:R-:W-:Y:S05]  /*5d10*/  BSYNC B0 ;  /* 0x0000000000007941 */ /* 0x000fea0003800000 */
.L_x_119:
[----:B------:R-:W-:Y:S05]  /*5d20*/  EXIT ;  /* 0x000000000000794d */ /* 0x000fea0003800000 */
.L_x_21:
[----:B-1----:R1:W2:Y:S02]  /*5d30*/  SYNCS.PHASECHK.TRANS64.TRYWAIT P1, [R3+URZ], R0 ;  /* 0x00000000030075a7 */ /* 0x0022a4000802017f */
[----:B--2---:R-:W-:Y:S05]  /*5d40*/  @!P1 NANOSLEEP.SYNCS 0x989680 ;  /* 0x009896800000995d */ /* 0x004fea0003900000 */
[----:B------:R-:W2:Y:S02]  /*5d50*/  @!P1 SYNCS.PHASECHK.TRANS64 P1, [R3+URZ], R0 ;  /* 0x00000000030095a7 */ /* 0x000ea4000802007f */
[----:B--2---:R-:W-:Y:S05]  /*5d60*/  @!P1 BRA `(.L_x_21) ;  /* 0xfffffffc00f09947 */ /* 0x004fea000383ffff */
[----:B------:R-:W-:Y:S05]  /*5d70*/  BRA `(.L_x_20) ;  /* 0xffffffb800807947 */ /* 0x000fea000383ffff */
.L_x_26:
[----:B-1----:R1:W2:Y:S02]  /*5d80*/  SYNCS.PHASECHK.TRANS64.TRYWAIT P1, [R5+URZ], R4 ;  /* 0x00000004050075a7 */ /* 0x0022a4000802017f */
[----:B--2---:R-:W-:Y:S05]  /*5d90*/  @!P1 NANOSLEEP.SYNCS 0x989680 ;  /* 0x009896800000995d */ /* 0x004fea0003900000 */
[----:B------:R-:W2:Y:S02]  /*5da0*/  @!P1 SYNCS.PHASECHK.TRANS64 P1, [R5+URZ], R4 ;  /* 0x00000004050095a7 */ /* 0x000ea4000802007f */
[----:B--2---:R-:W-:Y:S05]  /*5db0*/  @!P1 BRA `(.L_x_26) ;  /* 0xfffffffc00f09947 */ /* 0x004fea000383ffff */
[----:B------:R-:W-:Y:S05]  /*5dc0*/  BRA `(.L_x_25) ;  /* 0xffffffbc00cc7947 */ /* 0x000fea000383ffff */
.L_x_107:
[----:B------:R-:W-:Y:S01]  /*5dd0*/  BSSY B1, `(.L_x_126) ;  /* 0x0000006000017945 */ /* 0x000fe20003800000 */
[----:B------:R-:W-:-:S07]  /*5de0*/  IMAD.MOV.U32 R15, RZ, RZ, -0x1 ;  /* 0xffffffffff0f7424 */ /* 0x000fce00078e00ff */
[----:B------:R-:W-:Y:S05]  /*5df0*/  WARPSYNC.COLLECTIVE R15, `(.L_x_127) ;  /* 0x000000000f0c7348 */ /* 0x000fea0003c00000 */
[----:B------:R-:W-:Y:S02]  /*5e00*/  ELECT P6, UR62, PT ;  /* 0x00000000003e782f */ /* 0x000fe400038c0000 */
[----:B------:R-:W-:Y:S01]  /*5e10*/  MOV R14, UR62 ;  /* 0x0000003e000e7c02 */ /* 0x000fe20008000f00 */
[----:B------:R-:W-:Y:S10]  /*5e20*/  ENDCOLLECTIVE ;  /* 0x000000000000791b */ /* 0x000ff40003800000 */
.L_x_127:
[----:B------:R-:W-:Y:S05]  /*5e30*/  BSYNC B1 ;  /* 0x0000000000017941 */ /* 0x000fea0003800000 */
.L_x_126:
[----:B------:R-:W-:Y:S05]  /*5e40*/  BRA `(.L_x_128) ;  /* 0xfffffff0000c7947 */ /* 0x000fea000383ffff */
.L_x_110:
[----:B-1----:R1:W2:Y:S02]  /*5e50*/  SYNCS.PHASECHK.TRANS64.TRYWAIT P0, [R23+URZ+0x20], R14 ;  /* 0x0000200e170075a7 */ /* 0x0022a4000800017f */
[----:B--2---:R-:W-:Y:S05]  /*5e60*/  @!P0 NANOSLEEP.SYNCS 0x989680 ;  /* 0x009896800000895d */ /* 0x004fea0003900000 */
[----:B------:R-:W2:Y:S02]  /*5e70*/  @!P0 SYNCS.PHASECHK.TRANS64 P0, [R23+URZ+0x20], R14 ;  /* 0x0000200e170085a7 */ /* 0x000ea4000800007f */
[----:B--2---:R-:W-:Y:S05]  /*5e80*/  @!P0 BRA `(.L_x_110) ;  /* 0xfffffffc00f08947 */ /* 0x004fea000383ffff */
[----:B------:R-:W-:Y:S05]  /*5e90*/  BRA `(.L_x_129) ;  /* 0xfffffff000447947 */ /* 0x000fea000383ffff */
.L_x_118:
[----:B------:R-:W-:Y:S01]  /*5ea0*/  BSSY B0, `(.L_x_130) ;  /* 0x0000006000007945 */ /* 0x000fe20003800000 */
[----:B------:R-:W-:-:S07]  /*5eb0*/  IMAD.MOV.U32 R15, RZ, RZ, -0x1 ;  /* 0xffffffffff0f7424 */ /* 0x000fce00078e00ff */
[----:B------:R-:W-:Y:S05]  /*5ec0*/  WARPSYNC.COLLECTIVE R15, `(.L_x_131) ;  /* 0x000000000f0c7348 */ /* 0x000fea0003c00000 */
[----:B------:R-:W-:Y:S02]  /*5ed0*/  ELECT P6, UR62, PT ;  /* 0x00000000003e782f */ /* 0x000fe400038c0000 */
[----:B------:R-:W-:Y:S01]  /*5ee0*/  MOV R14, UR62 ;  /* 0x0000003e000e7c02 */ /* 0x000fe20008000f00 */
[----:B------:R-:W-:Y:S10]  /*5ef0*/  ENDCOLLECTIVE ;  /* 0x000000000000791b */ /* 0x000ff40003800000 */
.L_x_131:
[----:B------:R-:W-:Y:S05]  /*5f00*/  BSYNC B0 ;  /* 0x0000000000007941 */ /* 0x000fea0003800000 */
.L_x_130:
[----:B------:R-:W-:Y:S05]  /*5f10*/  BRA `(.L_x_132) ;  /* 0xfffffff800d07947 */ /* 0x000fea000383ffff */
.L_x_122:
[----:B0-----:R0:W1:Y:S02]  /*5f20*/  SYNCS.PHASECHK.TRANS64.TRYWAIT P0, [R7+URZ], R2 ;  /* 0x00000002070075a7 */ /* 0x001064000800017f */
[----:B-1----:R-:W-:Y:S05]  /*5f30*/  @!P0 NANOSLEEP.SYNCS 0x989680 ;  /* 0x009896800000895d */ /* 0x002fea0003900000 */
[----:B------:R-:W1:Y:S02]  /*5f40*/  @!P0 SYNCS.PHASECHK.TRANS64 P0, [R7+URZ], R2 ;  /* 0x00000002070085a7 */ /* 0x000e64000800007f */
[----:B-1----:R-:W-:Y:S05]  /*5f50*/  @!P0 BRA `(.L_x_122) ;  /* 0xfffffffc00f08947 */ /* 0x002fea000383ffff */
[----:B------:R-:W-:Y:S05]  /*5f60*/  BRA `(.L_x_133) ;  /* 0xfffffffc00107947 */ /* 0x000fea000383ffff */
.L_x_123:
[----:B0-----:R0:W1:Y:S02]  /*5f70*/  SYNCS.PHASECHK.TRANS64.TRYWAIT P0, [R6+URZ], R3 ;  /* 0x00000003060075a7 */ /* 0x001064000800017f */
[----:B-1----:R-:W-:Y:S05]  /*5f80*/  @!P0 NANOSLEEP.SYNCS 0x989680 ;  /* 0x009896800000895d */ /* 0x002fea0003900000 */
[----:B------:R-:W1:Y:S02]  /*5f90*/  @!P0 SYNCS.PHASECHK.TRANS64 P0, [R6+URZ], R3 ;  /* 0x00000003060085a7 */ /* 0x000e64000800007f */
[----:B-1----:R-:W-:Y:S05]  /*5fa0*/  @!P0 BRA `(.L_x_123) ;  /* 0xfffffffc00f08947 */ /* 0x002fea000383ffff */
[----:B------:R-:W-:Y:S05]  /*5fb0*/  BRA `(.L_x_134) ;  /* 0xfffffffc00207947 */ /* 0x000fea000383ffff */
.L_x_124:
[----:B-1----:R1:W2:Y:S02]  /*5fc0*/  SYNCS.PHASECHK.TRANS64.TRYWAIT P0, [R7+URZ], R4 ;  /* 0x00000004070075a7 */ /* 0x0022a4000800017f */
[----:B--2---:R-:W-:Y:S05]  /*5fd0*/  @!P0 NANOSLEEP.SYNCS 0x989680 ;  /* 0x009896800000895d */ /* 0x004fea0003900000 */
[----:B------:R-:W2:Y:S02]  /*5fe0*/  @!P0 SYNCS.PHASECHK.TRANS64 P0, [R7+URZ], R4 ;  /* 0x00000004070085a7 */ /* 0x000ea4000800007f */
[----:B--2---:R-:W-:Y:S05]  /*5ff0*/  @!P0 BRA `(.L_x_124) ;  /* 0xfffffffc00f08947 */ /* 0x004fea000383ffff */
[----:B------:R-:W-:Y:S05]  /*6000*/  BRA `(.L_x_135) ;  /* 0xfffffffc00287947 */ /* 0x000fea000383ffff */
.L_x_136:
[----:B------:R-:W-:-:S00]  /*6010*/  BRA `(.L_x_136) ;  /* 0xfffffffc00fc7947 */ /* 0x000fc0000383ffff */
[----:B------:R-:W-:-:S00]  /*6020*/  NOP ;  /* 0x0000000000007918 */ /* 0x000fc00000000000 */
        /* <DEDUP_REMOVED lines=13> */
.L_x_137:


//--------------------- .nv.global.init           --------------------------
	.section	.nv.global.init,"aw",@progbits
.nv.global.init:
	.type		$str$22,@object
	.size		$str$22,($str$23 - $str$22)
$str$22:
        /*0000*/ 	.byte	0x6b, 0x5f, 0x74, 0x69, 0x6c, 0x65, 0x5f, 0x63, 0x6f, 0x75, 0x6e, 0x74, 0x20, 0x3e, 0x3d, 0x20
        /*0010*/ 	.byte	0x31, 0x00
	.type		$str$23,@object
	.size		$str$23,(__unnamed_1 - $str$23)
$str$23:
        /*0012*/ 	.byte	0x2f, 0x74, 0x6d, 0x70, 0x2f, 0x63, 0x75, 0x74, 0x6c, 0x61, 0x73, 0x73, 0x5f, 0x73, 0x77, 0x65
        /*0022*/ 	.byte	0x65, 0x70, 0x5f, 0x73, 0x72, 0x63, 0x2f, 0x69, 0x6e, 0x63, 0x6c, 0x75, 0x64, 0x65, 0x2f, 0x63
        /*0032*/ 	.byte	0x75, 0x74, 0x6c, 0x61, 0x73, 0x73, 0x2f, 0x67, 0x65, 0x6d, 0x6d, 0x2f, 0x63, 0x6f, 0x6c, 0x6c
        /*0042*/ 	.byte	0x65, 0x63, 0x74, 0x69, 0x76, 0x65, 0x2f, 0x73, 0x6d, 0x39, 0x30, 0x5f, 0x6d, 0x6d, 0x61, 0x5f
        /*0052*/ 	.byte	0x74, 0x6d, 0x61, 0x5f, 0x67, 0x6d, 0x6d, 0x61, 0x5f, 0x73, 0x73, 0x5f, 0x77, 0x61, 0x72, 0x70
        /*0062*/ 	.byte	0x73, 0x70, 0x65, 0x63, 0x69, 0x61, 0x6c, 0x69, 0x7a, 0x65, 0x64, 0x2e, 0x68, 0x70, 0x70, 0x00
	.type		__unnamed_1,@object
	.size		__unnamed_1,(.L_0 - __unnamed_1)
__unnamed_1:
        /*0072*/ 	.byte	0x76, 0x6f, 0x69, 0x64, 0x20, 0x63, 0x75, 0x74, 0x6c, 0x61, 0x73, 0x73, 0x3a, 0x3a, 0x67, 0x65
        /* <DEDUP_REMOVED lines=172> */
        /*0b42*/ 	.byte	0x3a, 0x69, 0x64, 0x65, 0x6e, 0x74, 0x69, 0x74, 0x79, 0x5d, 0x00
.L_0:


//--------------------- .nv.shared._ZN7cutlass13device_kernelINS_4gemm6kernel13GemmUniversalIN4cute5tupleIJiiiiEEENS1_10collective13CollectiveMmaINS1_34MainloopSm90TmaGmmaWarpSpecializedILi4ENS5_IJNS4_1CILi2EEENSA_ILi1EEESC_EEENS1_35KernelTmaWarpSpecializedCooperativeEEENS5_IJNSA_ILi128EEENSA_ILi64EEENSA_ILi256EEEEEEaNS5_IJlSC_lEEEaSK_NS4_8TiledMMAINS4_8MMA_AtomIJNS4_4SM904GMMA26MMA_64x64x32_S32S8S8_SS_TNEEEENS4_6LayoutISD_NS5_IJSC_NSA_ILi0EEESS_EEEEENS5_IJNS4_10UnderscoreESV_SV_EEEEENS4_13SM90_TMA_LOADENS4_14ComposedLayoutINS4_7SwizzleILi3ELi4ELi3EEENS4_18smem_ptr_flag_bitsILi8EEENSR_INS5_IJNSA_ILi8EEESG_EEENS5_IJSG_SC_EEEEEEEvNS4_8identityENS4_23SM90_TMA_LOAD_MULTICASTES18_vS19_EENS_8epilogue10collective6detail29Sm90TmaWarpSpecializedAdapterINS1D_15DefaultEpilogueIaSK_SK_NS1C_6thread17LinearCombinationIaLi1EiiLNS1H_9ScaleType4KindE0ELNS_15FloatRoundStyleE2EaEENS1_15EpilogueDefaultEEEEEvvEEEEvNT_6ParamsE --------------------------
	.section	.nv.shared._ZN7cutlass13device_kernelINS_4gemm6kernel13GemmUniversalIN4cute5tupleIJiiiiEEENS1_10collective13CollectiveMmaINS1_34MainloopSm90TmaGmmaWarpSpecializedILi4ENS5_IJNS4_1CILi2EEENSA_ILi1EEESC_EEENS1_35KernelTmaWarpSpecializedCooperativeEEENS5_IJNSA_ILi128EEENSA_ILi64EEENSA_ILi256EEEEEEaNS5_IJlSC_lEEEaSK_NS4_8TiledMMAINS4_8MMA_AtomIJNS4_4SM904GMMA26MMA_64x64x32_S32S8S8_SS_TNEEEENS4_6LayoutISD_NS5_IJSC_NSA_ILi0EEESS_EEEEENS5_IJNS4_10UnderscoreESV_SV_EEEEENS4_13SM90_TMA_LOADENS4_14ComposedLayoutINS4_7SwizzleILi3ELi4ELi3EEENS4_18smem_ptr_flag_bitsILi8EEENSR_INS5_IJNSA_ILi8EEESG_EEENS5_IJSG_SC_EEEEEEEvNS4_8identityENS4_23SM90_TMA_LOAD_MULTICASTES18_vS19_EENS_8epilogue10collective6detail29Sm90TmaWarpSpecializedAdapterINS1D_15DefaultEpilogueIaSK_SK_NS1C_6thread17LinearCombinationIaLi1EiiLNS1H_9ScaleType4KindE0ELNS_15FloatRoundStyleE2EaEENS1_15EpilogueDefaultEEEEEvvEEEEvNT_6ParamsE,"aw",@nobits
	.sectionflags	@""
	.align	16
	.zero		1024


//--------------------- .nv.shared.reserved.0     --------------------------
	.section	.nv.shared.reserved.0,"aw",@nobits
	.weak		__nv_reservedSMEM_offset_0_alias
	.size		__nv_reservedSMEM_offset_0_alias, 0, 0
	.other		__nv_reservedSMEM_offset_0_alias,@"STO_CUDA_RESERVED_SHARED STV_DEFAULT"
__nv_reservedSMEM_offset_0_alias:
	.zero		0


//--------------------- .nv.global                --------------------------
	.section	.nv.global,"aw",@nobits
.nv.global:
	.type		_ZN40_INTERNAL_0c10d22a_4_k_cu_7b158070_157614cute1_E,@object
	.size		_ZN40_INTERNAL_0c10d22a_4_k_cu_7b158070_157614cute1_E,(_ZN40_INTERNAL_0c10d22a_4_k_cu_7b158070_157614cuda3std3__45__cpo6cbeginE - _ZN40_INTERNAL_0c10d22a_4_k_cu_7b158070_157614cute1_E)
_ZN40_INTERNAL_0c10d22a_4_k_cu_7b158070_157614cute1_E:
	.zero		1
	.type		_ZN40_INTERNAL_0c10d22a_4_k_cu_7b158070_157614cuda3std3__45__cpo6cbeginE,@object
	.size		_ZN40_INTERNAL_0c10d22a_4_k_cu_7b158070_157614cuda3std3__45__cpo6cbeginE,(_ZN40_INTERNAL_0c10d22a_4_k_cu_7b158070_157614cuda3std3__48in_placeE - _ZN40_INTERNAL_0c10d22a_4_k_cu_7b158070_157614cuda3std3__45__cpo6cbeginE)
_ZN40_INTERNAL_0c10d22a_4_k_cu_7b158070_157614cuda3std3__45__cpo6cbeginE:
	.zero		1
	.type		_ZN40_INTERNAL_0c10d22a_4_k_cu_7b158070_157614cuda3std3__48in_placeE,@object
	.size		_ZN40_INTERNAL_0c10d22a_4_k_cu_7b158070_157614cuda3std3__48in_placeE,(_ZN40_INTERNAL_0c10d22a_4_k_cu_7b158070_157614cuda3std6ranges3__45__cpo9iter_moveE - _ZN40_INTERNAL_0c10d22a_4_k_cu_7b158070_157614cuda3std3__48in_placeE)
_ZN40_INTERNAL_0c10d22a_4_k_cu_7b158070_157614cuda3std3__48in_placeE:
	.zero		1
	.type		_ZN40_INTERNAL_0c10d22a_4_k_cu_7b158070_157614cuda3std6ranges3__45__cpo9iter_moveE,@object
	.size		_ZN40_INTERNAL_0c10d22a_4_k_cu_7b158070_157614cuda3std6ranges3__45__cpo9iter_moveE,(_ZN40_INTERNAL_0c10d22a_4_k_cu_7b158070_157614cuda3std3__45__cpo5beginE - _ZN40_INTERNAL_0c10d22a_4_k_cu_7b158070_157614cuda3std6ranges3__45__cpo9iter_moveE)
_ZN40_INTERNAL_0c10d22a_4_k_cu_7b158070_157614cuda3std6ranges3__45__cpo9iter_moveE:
	.zero		1
	.type		_ZN40_INTERNAL_0c10d22a_4_k_cu_7b158070_157614cuda3std3__45__cpo5beginE,@object
	.size		_ZN40_INTERNAL_0c10d22a_4_k_cu_7b158070_157614cuda3std3__45__cpo5beginE,(_ZN40_INTERNAL_0c10d22a_4_k_cu_7b158070_157614cuda3std3__442_GLOBAL__N__0c10d22a_4_k_cu_7b158070_157616ignoreE - _ZN40_INTERNAL_0c10d22a_4_k_cu_7b158070_157614cuda3std3__45__cpo5beginE)
_ZN40_INTERNAL_0c10d22a_4_k_cu_7b158070_157614cuda3std3__45__cpo5beginE:
	.zero		1
	.type		_ZN40_INTERNAL_0c10d22a_4_k_cu_7b158070_157614cuda3std3__442_GLOBAL__N__0c10d22a_4_k_cu_7b158070_157616ignoreE,@object
	.size		_ZN40_INTERNAL_0c10d22a_4_k_cu_7b158070_157614cuda3std3__442_GLOBAL__N__0c10d22a_4_k_cu_7b158070_157616ignoreE,(_ZN40_INTERNAL_0c10d22a_4_k_cu_7b158070_157614cute7productE - _ZN40_INTERNAL_0c10d22a_4_k_cu_7b158070_157614cuda3std3__442_GLOBAL__N__0c10d22a_4_k_cu_7b158070_157616ignoreE)
_ZN40_INTERNAL_0c10d22a_4_k_cu_7b158070_157614cuda3std3__442_GLOBAL__N__0c10d22a_4_k_cu_7b158070_157616ignoreE:
	.zero		1
	.type		_ZN40_INTERNAL_0c10d22a_4_k_cu_7b158070_157614cute7productE,@object
	.size		_ZN40_INTERNAL_0c10d22a_4_k_cu_7b158070_157614cute7productE,(_ZN40_INTERNAL_0c10d22a_4_k_cu_7b158070_157614cuda3std3__45__cpo3endE - _ZN40_INTERNAL_0c10d22a_4_k_cu_7b158070_157614cute7productE)
_ZN40_INTERNAL_0c10d22a_4_k_cu_7b158070_157614cute7productE:
	.zero		1
	.type		_ZN40_INTERNAL_0c10d22a_4_k_cu_7b158070_157614cuda3std3__45__cpo3endE,@object
	.size		_ZN40_INTERNAL_0c10d22a_4_k_cu_7b158070_157614cuda3std3__45__cpo3endE,(_ZN40_INTERNAL_0c10d22a_4_k_cu_7b158070_157614cuda3std3__419piecewise_constructE - _ZN40_INTERNAL_0c10d22a_4_k_cu_7b158070_157614cuda3std3__45__cpo3endE)
_ZN40_INTERNAL_0c10d22a_4_k_cu_7b158070_157614cuda3std3__45__cpo3endE:
	.zero		1
	.type		_ZN40_INTERNAL_0c10d22a_4_k_cu_7b158070_157614cuda3std3__419piecewise_constructE,@object
	.size		_ZN40_INTERNAL_0c10d22a_4_k_cu_7b158070_157614cuda3std3__419piecewise_constructE,(_ZN40_INTERNAL_0c10d22a_4_k_cu_7b158070_157614cuda3std3__45__cpo4cendE - _ZN40_INTERNAL_0c10d22a_4_k_cu_7b158070_157614cuda3std3__419piecewise_constructE)
_ZN40_INTERNAL_0c10d22a_4_k_cu_7b158070_157614cuda3std3__419piecewise_constructE:
	.zero		1
	.type		_ZN40_INTERNAL_0c10d22a_4_k_cu_7b158070_157614cuda3std3__45__cpo4cendE,@object
	.size		_ZN40_INTERNAL_0c10d22a_4_k_cu_7b158070_157614cuda3std3__45__cpo4cendE,(_ZN40_INTERNAL_0c10d22a_4_k_cu_7b158070_157614cuda3std6ranges3__45__cpo4swapE - _ZN40_INTERNAL_0c10d22a_4_k_cu_7b158070_157614cuda3std3__45__cpo4cendE)
_ZN40_INTERNAL_0c10d22a_4_k_cu_7b158070_157614cuda3std3__45__cpo4cendE:
	.zero		1
	.type		_ZN40_INTERNAL_0c10d22a_4_k_cu_7b158070_157614cuda3std6ranges3__45__cpo4swapE,@object
	.size		_ZN40_INTERNAL_0c10d22a_4_k_cu_7b158070_157614cuda3std6ranges3__45__cpo4swapE,(.L_8 - _ZN40_INTERNAL_0c10d22a_4_k_cu_7b158070_157614cuda3std6ranges3__45__cpo4swapE)
_ZN40_INTERNAL_0c10d22a_4_k_cu_7b158070_157614cuda3std6ranges3__45__cpo4swapE:
	.zero		1
.L_8:


//--------------------- .nv.constant0._ZN7cutlass13device_kernelINS_4gemm6kernel13GemmUniversalIN4cute5tupleIJiiiiEEENS1_10collective13CollectiveMmaINS1_34MainloopSm90TmaGmmaWarpSpecializedILi4ENS5_IJNS4_1CILi2EEENSA_ILi1EEESC_EEENS1_35KernelTmaWarpSpecializedCooperativeEEENS5_IJNSA_ILi128EEENSA_ILi64EEENSA_ILi256EEEEEEaNS5_IJlSC_lEEEaSK_NS4_8TiledMMAINS4_8MMA_AtomIJNS4_4SM904GMMA26MMA_64x64x32_S32S8S8_SS_TNEEEENS4_6LayoutISD_NS5_IJSC_NSA_ILi0EEESS_EEEEENS5_IJNS4_10UnderscoreESV_SV_EEEEENS4_13SM90_TMA_LOADENS4_14ComposedLayoutINS4_7SwizzleILi3ELi4ELi3EEENS4_18smem_ptr_flag_bitsILi8EEENSR_INS5_IJNSA_ILi8EEESG_EEENS5_IJSG_SC_EEEEEEEvNS4_8identityENS4_23SM90_TMA_LOAD_MULTICASTES18_vS19_EENS_8epilogue10collective6detail29Sm90TmaWarpSpecializedAdapterINS1D_15DefaultEpilogueIaSK_SK_NS1C_6thread17LinearCombinationIaLi1EiiLNS1H_9ScaleType4KindE0ELNS_15FloatRoundStyleE2EaEENS1_15EpilogueDefaultEEEEEvvEEEEvNT_6ParamsE --------------------------
	.section	.nv.constant0._ZN7cutlass13device_kernelINS_4gemm6kernel13GemmUniversalIN4cute5tupleIJiiiiEEENS1_10collective13CollectiveMmaINS1_34MainloopSm90TmaGmmaWarpSpecializedILi4ENS5_IJNS4_1CILi2EEENSA_ILi1EEESC_EEENS1_35KernelTmaWarpSpecializedCooperativeEEENS5_IJNSA_ILi128EEENSA_ILi64EEENSA_ILi256EEEEEEaNS5_IJlSC_lEEEaSK_NS4_8TiledMMAINS4_8MMA_AtomIJNS4_4SM904GMMA26MMA_64x64x32_S32S8S8_SS_TNEEEENS4_6LayoutISD_NS5_IJSC_NSA_ILi0EEESS_EEEEENS5_IJNS4_10UnderscoreESV_SV_EEEEENS4_13SM90_TMA_LOADENS4_14ComposedLayoutINS4_7SwizzleILi3ELi4ELi3EEENS4_18smem_ptr_flag_bitsILi8EEENSR_INS5_IJNSA_ILi8EEESG_EEENS5_IJSG_SC_EEEEEEEvNS4_8identityENS4_23SM90_TMA_LOAD_MULTICASTES18_vS19_EENS_8epilogue10collective6detail29Sm90TmaWarpSpecializedAdapterINS1D_15DefaultEpilogueIaSK_SK_NS1C_6thread17LinearCombinationIaLi1EiiLNS1H_9ScaleType4KindE0ELNS_15FloatRoundStyleE2EaEENS1_15EpilogueDefaultEEEEEvvEEEEvNT_6ParamsE,"a",@progbits
	.sectionflags	@""
	.align	4
.nv.constant0._ZN7cutlass13device_kernelINS_4gemm6kernel13GemmUniversalIN4cute5tupleIJiiiiEEENS1_10collective13CollectiveMmaINS1_34MainloopSm90TmaGmmaWarpSpecializedILi4ENS5_IJNS4_1CILi2EEENSA_ILi1EEESC_EEENS1_35KernelTmaWarpSpecializedCooperativeEEENS5_IJNSA_ILi128EEENSA_ILi64EEENSA_ILi256EEEEEEaNS5_IJlSC_lEEEaSK_NS4_8TiledMMAINS4_8MMA_AtomIJNS4_4SM904GMMA26MMA_64x64x32_S32S8S8_SS_TNEEEENS4_6LayoutISD_NS5_IJSC_NSA_ILi0EEESS_EEEEENS5_IJNS4_10UnderscoreESV_SV_EEEEENS4_13SM90_TMA_LOADENS4_14ComposedLayoutINS4_7SwizzleILi3ELi4ELi3EEENS4_18smem_ptr_flag_bitsILi8EEENSR_INS5_IJNSA_ILi8EEESG_EEENS5_IJSG_SC_EEEEEEEvNS4_8identityENS4_23SM90_TMA_LOAD_MULTICASTES18_vS19_EENS_8epilogue10collective6detail29Sm90TmaWarpSpecializedAdapterINS1D_15DefaultEpilogueIaSK_SK_NS1C_6thread17LinearCombinationIaLi1EiiLNS1H_9ScaleType4KindE0ELNS_15FloatRoundStyleE2EaEENS1_15EpilogueDefaultEEEEEvvEEEEvNT_6ParamsE:
	.zero		1664


//--------------------- SYMBOLS --------------------------

	.type		.nv.reservedSmem.offset0,@object
	.size		.nv.reservedSmem.offset0,0x4
	.type		__assertfail,@function
